def attn_fwd(
    Q,
    K,
    V,
    Out,
    Lse,
    sm_scale,
    stride_qz,
    stride_qh,
    stride_qm,
    stride_qk,
    stride_kz,
    stride_kh,
    stride_kn,
    stride_kk,
    stride_vz,
    stride_vh,
    stride_vn,
    stride_vk,
    stride_oz,
    stride_oh,
    stride_om,
    stride_ok,
    seqlen_q,
    seqlen_k,
    BLOCK_M: tl.constexpr,
    BLOCK_N: tl.constexpr,
    HEAD_DIM: tl.constexpr,
    CAUSAL: tl.constexpr,
):
    start_m = tl.program_id(0)
    off_hz = tl.program_id(1)
    q_off = off_hz * stride_qh
    k_off = off_hz * stride_kh
    v_off = off_hz * stride_vh
    offs_m = start_m * BLOCK_M + tl.arange(0, BLOCK_M)
    offs_d = tl.arange(0, HEAD_DIM)
    offs_n = tl.arange(0, BLOCK_N)
    q_ptrs = Q + q_off + offs_m[:, None] * stride_qm + offs_d[None, :] * stride_qk
    k_ptrs = K + k_off + offs_d[:, None] * stride_kk + offs_n[None, :] * stride_kn
    v_ptrs = V + v_off + offs_n[:, None] * stride_vn + offs_d[None, :] * stride_vk
    m_i = tl.full([BLOCK_M], float("-inf"), dtype=tl.float32)
    l_i = tl.zeros([BLOCK_M], dtype=tl.float32) + 1.0
    acc = tl.zeros([BLOCK_M, HEAD_DIM], dtype=tl.float32)
    q = tl.load(q_ptrs)
    acc, l_i, m_i = _attn_fwd_inner(
        acc,
        l_i,
        m_i,
        q,
        k_ptrs,
        v_ptrs,
        sm_scale,
        stride_kn,
        stride_vn,
        start_m,
        seqlen_k,
        BLOCK_M,
        BLOCK_N,
        HEAD_DIM,
        CAUSAL,
    )
    acc = acc / l_i[:, None]
    lse = m_i + tl.math.log2(l_i) / 1.4426950408889634
    o_ptrs = (
        Out
        + off_hz * stride_oh
        + offs_m[:, None] * stride_om
        + offs_d[None, :] * stride_ok
    )
    tl.store(o_ptrs, acc.to(Out.dtype.element_ty))
    tl.store(Lse + off_hz * seqlen_q + offs_m, lse)

# config = {"BLOCK_M": 128, "BLOCK_N": 32, "HEAD_DIM": 16, "arch": "sm_100", "causal": false, "dtype": "fp16", "num_stages": 2, "num_warps": 4}
# arch = sm_100


// ===== COMPILED SASS (sm_100a) =====

	.target	sm_100a

	.elftype	@"ET_EXEC"


//--------------------- .note.nv.tkinfo           --------------------------
	.section	.note.nv.tkinfo,"",@"SHT_NOTE"
	.sectionflags	@"SHF_NOTE_NV_TKINFO"
	.tkinfo
        /*0018*/ 	.word	0x00000081
        /*0030*/ 	.string	""
        /*0030*/ 	.string	"ptxas-blackwell"
        /*0030*/ 	.string	"Cuda compilation tools, release 12.9, V12.9.86"
        /*0030*/ 	.string	"Build cuda_12.9.r12.9/compiler.36037853_0"
        /*0030*/ 	.string	"-v  -suppress-debug-info  -lineinfo  -arch sm_100a "



//--------------------- .note.nv.cuver            --------------------------
	.section	.note.nv.cuver,"",@"SHT_NOTE"
	.sectionflags	@"SHF_NOTE_NV_CUVER"
        /*0018*/ 	.short	0x0001
        /*001a*/ 	.short	0x0064
        /*001c*/ 	.short	0x0001
        /*001e*/ 	.short	0x0000
        /*0020*/ 	.short	0x0001
        /*0022*/ 	.short	0x0000


//--------------------- .nv.info                  --------------------------
	.section	.nv.info,"",@"SHT_CUDA_INFO"
	.align	4


	//----- nvinfo : EIATTR_REGCOUNT
	.align		4
        /*0000*/ 	.byte	0x04, 0x2f
        /*0002*/ 	.short	(.L_5 - .L_4)
	.align		4
.L_4:
        /*0004*/ 	.word	index@(attn_fwd)
        /*0008*/ 	.word	0x00000048


	//----- nvinfo : EIATTR_FRAME_SIZE
	.align		4
.L_5:
        /*000c*/ 	.byte	0x04, 0x11
        /*000e*/ 	.short	(.L_7 - .L_6)
	.align		4
.L_6:
        /*0010*/ 	.word	index@($__internal_2_$__cuda_sm10x_tcgen05_guardrail_trap_unallocated_columns_being_dealloced)
        /*0014*/ 	.word	0x00000008


	//----- nvinfo : EIATTR_FRAME_SIZE
	.align		4
.L_7:
        /*0018*/ 	.byte	0x04, 0x11
        /*001a*/ 	.short	(.L_9 - .L_8)
	.align		4
.L_8:
        /*001c*/ 	.word	index@($__internal_1_$__cuda_sm10x_tcgen05_guardrail_trap_phase_invalid_during_alloc)
        /*0020*/ 	.word	0x00000008


	//----- nvinfo : EIATTR_FRAME_SIZE
	.align		4
.L_9:
        /*0024*/ 	.byte	0x04, 0x11
        /*0026*/ 	.short	(.L_11 - .L_10)
	.align		4
.L_10:
        /*0028*/ 	.word	index@($__internal_0_$__cuda_sm10x_tcgen05_guardrail_trap_col_being_dealloced_not_returned_by_alloc)
        /*002c*/ 	.word	0x00000008


	//----- nvinfo : EIATTR_FRAME_SIZE
	.align		4
.L_11:
        /*0030*/ 	.byte	0x04, 0x11
        /*0032*/ 	.short	(.L_13 - .L_12)
	.align		4
.L_12:
        /*0034*/ 	.word	index@(attn_fwd)
        /*0038*/ 	.word	0x00000008


	//----- nvinfo : EIATTR_MIN_STACK_SIZE
	.align		4
.L_13:
        /*003c*/ 	.byte	0x04, 0x12
        /*003e*/ 	.short	(.L_15 - .L_14)
	.align		4
.L_14:
        /*0040*/ 	.word	index@(attn_fwd)
        /*0044*/ 	.word	0x00000008
.L_15:


//--------------------- .nv.info.attn_fwd         --------------------------
	.section	.nv.info.attn_fwd,"",@"SHT_CUDA_INFO"
	.sectionflags	@""
	.align	4


	//----- nvinfo : EIATTR_CUDA_API_VERSION
	.align		4
        /*0000*/ 	.byte	0x04, 0x37
        /*0002*/ 	.short	(.L_17 - .L_16)
.L_16:
        /*0004*/ 	.word	0x00000081


	//----- nvinfo : EIATTR_KPARAM_INFO
	.align		4
.L_17:
        /*0008*/ 	.byte	0x04, 0x17
        /*000a*/ 	.short	(.L_19 - .L_18)
.L_18:
        /*000c*/ 	.word	0x00000000
        /*0010*/ 	.short	0x0019
        /*0012*/ 	.short	0x0080
        /*0014*/ 	.byte	0x00, 0xf4, 0x21, 0x00


	//----- nvinfo : EIATTR_KPARAM_INFO
	.align		4
.L_19:
        /*0018*/ 	.byte	0x04, 0x17
        /*001a*/ 	.short	(.L_21 - .L_20)
.L_20:
        /*001c*/ 	.word	0x00000000
        /*0020*/ 	.short	0x0018
        /*0022*/ 	.short	0x0078
        /*0024*/ 	.byte	0x00, 0xf4, 0x21, 0x00


	//----- nvinfo : EIATTR_KPARAM_INFO
	.align		4
.L_21:
        /*0028*/ 	.byte	0x04, 0x17
        /*002a*/ 	.short	(.L_23 - .L_22)
.L_22:
        /*002c*/ 	.word	0x00000000
        /*0030*/ 	.short	0x0017
        /*0032*/ 	.short	0x0070
        /*0034*/ 	.byte	0x00, 0xf0, 0x11, 0x00


	//----- nvinfo : EIATTR_KPARAM_INFO
	.align		4
.L_23:
        /*0038*/ 	.byte	0x04, 0x17
        /*003a*/ 	.short	(.L_25 - .L_24)
.L_24:
        /*003c*/ 	.word	0x00000000
        /*0040*/ 	.short	0x0016
        /*0042*/ 	.short	0x006c
        /*0044*/ 	.byte	0x00, 0xf0, 0x11, 0x00


	//----- nvinfo : EIATTR_KPARAM_INFO
	.align		4
.L_25:
        /*0048*/ 	.byte	0x04, 0x17
        /*004a*/ 	.short	(.L_27 - .L_26)
.L_26:
        /*004c*/ 	.word	0x00000000
        /*0050*/ 	.short	0x0015
        /*0052*/ 	.short	0x0068
        /*0054*/ 	.byte	0x00, 0xf0, 0x11, 0x00


	//----- nvinfo : EIATTR_KPARAM_INFO
	.align		4
.L_27:
        /*0058*/ 	.byte	0x04, 0x17
        /*005a*/ 	.short	(.L_29 - .L_28)
.L_28:
        /*005c*/ 	.word	0x00000000
        /*0060*/ 	.short	0x0014
        /*0062*/ 	.short	0x0064
        /*0064*/ 	.byte	0x00, 0xf0, 0x11, 0x00


	//----- nvinfo : EIATTR_KPARAM_INFO
	.align		4
.L_29:
        /*0068*/ 	.byte	0x04, 0x17
        /*006a*/ 	.short	(.L_31 - .L_30)
.L_30:
        /*006c*/ 	.word	0x00000000
        /*0070*/ 	.short	0x0013
        /*0072*/ 	.short	0x0060
        /*0074*/ 	.byte	0x00, 0xf0, 0x11, 0x00


	//----- nvinfo : EIATTR_KPARAM_INFO
	.align		4
.L_31:
        /*0078*/ 	.byte	0x04, 0x17
        /*007a*/ 	.short	(.L_33 - .L_32)
.L_32:
        /*007c*/ 	.word	0x00000000
        /*0080*/ 	.short	0x0012
        /*0082*/ 	.short	0x005c
        /*0084*/ 	.byte	0x00, 0xf0, 0x11, 0x00


	//----- nvinfo : EIATTR_KPARAM_INFO
	.align		4
.L_33:
        /*0088*/ 	.byte	0x04, 0x17
        /*008a*/ 	.short	(.L_35 - .L_34)
.L_34:
        /*008c*/ 	.word	0x00000000
        /*0090*/ 	.short	0x0011
        /*0092*/ 	.short	0x0058
        /*0094*/ 	.byte	0x00, 0xf0, 0x11, 0x00


	//----- nvinfo : EIATTR_KPARAM_INFO
	.align		4
.L_35:
        /*0098*/ 	.byte	0x04, 0x17
        /*009a*/ 	.short	(.L_37 - .L_36)
.L_36:
        /*009c*/ 	.word	0x00000000
        /*00a0*/ 	.short	0x0010
        /*00a2*/ 	.short	0x0054
        /*00a4*/ 	.byte	0x00, 0xf0, 0x11, 0x00


	//----- nvinfo : EIATTR_KPARAM_INFO
	.align		4
.L_37:
        /*00a8*/ 	.byte	0x04, 0x17
        /*00aa*/ 	.short	(.L_39 - .L_38)
.L_38:
        /*00ac*/ 	.word	0x00000000
        /*00b0*/ 	.short	0x000f
        /*00b2*/ 	.short	0x0050
        /*00b4*/ 	.byte	0x00, 0xf0, 0x11, 0x00


	//----- nvinfo : EIATTR_KPARAM_INFO
	.align		4
.L_39:
        /*00b8*/ 	.byte	0x04, 0x17
        /*00ba*/ 	.short	(.L_41 - .L_40)
.L_40:
        /*00bc*/ 	.word	0x00000000
        /*00c0*/ 	.short	0x000e
        /*00c2*/ 	.short	0x004c
        /*00c4*/ 	.byte	0x00, 0xf0, 0x11, 0x00


	//----- nvinfo : EIATTR_KPARAM_INFO
	.align		4
.L_41:
        /*00c8*/ 	.byte	0x04, 0x17
        /*00ca*/ 	.short	(.L_43 - .L_42)
.L_42:
        /*00cc*/ 	.word	0x00000000
        /*00d0*/ 	.short	0x000d
        /*00d2*/ 	.short	0x0048
        /*00d4*/ 	.byte	0x00, 0xf0, 0x11, 0x00


	//----- nvinfo : EIATTR_KPARAM_INFO
	.align		4
.L_43:
        /*00d8*/ 	.byte	0x04, 0x17
        /*00da*/ 	.short	(.L_45 - .L_44)
.L_44:
        /*00dc*/ 	.word	0x00000000
        /*00e0*/ 	.short	0x000c
        /*00e2*/ 	.short	0x0044
        /*00e4*/ 	.byte	0x00, 0xf0, 0x11, 0x00


	//----- nvinfo : EIATTR_KPARAM_INFO
	.align		4
.L_45:
        /*00e8*/ 	.byte	0x04, 0x17
        /*00ea*/ 	.short	(.L_47 - .L_46)
.L_46:
        /*00ec*/ 	.word	0x00000000
        /*00f0*/ 	.short	0x000b
        /*00f2*/ 	.short	0x0040
        /*00f4*/ 	.byte	0x00, 0xf0, 0x11, 0x00


	//----- nvinfo : EIATTR_KPARAM_INFO
	.align		4
.L_47:
        /*00f8*/ 	.byte	0x04, 0x17
        /*00fa*/ 	.short	(.L_49 - .L_48)
.L_48:
        /*00fc*/ 	.word	0x00000000
        /*0100*/ 	.short	0x000a
        /*0102*/ 	.short	0x003c
        /*0104*/ 	.byte	0x00, 0xf0, 0x11, 0x00


	//----- nvinfo : EIATTR_KPARAM_INFO
	.align		4
.L_49:
        /*0108*/ 	.byte	0x04, 0x17
        /*010a*/ 	.short	(.L_51 - .L_50)
.L_50:
        /*010c*/ 	.word	0x00000000
        /*0110*/ 	.short	0x0009
        /*0112*/ 	.short	0x0038
        /*0114*/ 	.byte	0x00, 0xf0, 0x11, 0x00


	//----- nvinfo : EIATTR_KPARAM_INFO
	.align		4
.L_51:
        /*0118*/ 	.byte	0x04, 0x17
        /*011a*/ 	.short	(.L_53 - .L_52)
.L_52:
        /*011c*/ 	.word	0x00000000
        /*0120*/ 	.short	0x0008
        /*0122*/ 	.short	0x0034
        /*0124*/ 	.byte	0x00, 0xf0, 0x11, 0x00


	//----- nvinfo : EIATTR_KPARAM_INFO
	.align		4
.L_53:
        /*0128*/ 	.byte	0x04, 0x17
        /*012a*/ 	.short	(.L_55 - .L_54)
.L_54:
        /*012c*/ 	.word	0x00000000
        /*0130*/ 	.short	0x0007
        /*0132*/ 	.short	0x0030
        /*0134*/ 	.byte	0x00, 0xf0, 0x11, 0x00


	//----- nvinfo : EIATTR_KPARAM_INFO
	.align		4
.L_55:
        /*0138*/ 	.byte	0x04, 0x17
        /*013a*/ 	.short	(.L_57 - .L_56)
.L_56:
        /*013c*/ 	.word	0x00000000
        /*0140*/ 	.short	0x0006
        /*0142*/ 	.short	0x002c
        /*0144*/ 	.byte	0x00, 0xf0, 0x11, 0x00


	//----- nvinfo : EIATTR_KPARAM_INFO
	.align		4
.L_57:
        /*0148*/ 	.byte	0x04, 0x17
        /*014a*/ 	.short	(.L_59 - .L_58)
.L_58:
        /*014c*/ 	.word	0x00000000
        /*0150*/ 	.short	0x0005
        /*0152*/ 	.short	0x0028
        /*0154*/ 	.byte	0x00, 0xf0, 0x11, 0x00


	//----- nvinfo : EIATTR_KPARAM_INFO
	.align		4
.L_59:
        /*0158*/ 	.byte	0x04, 0x17
        /*015a*/ 	.short	(.L_61 - .L_60)
.L_60:
        /*015c*/ 	.word	0x00000000
        /*0160*/ 	.short	0x0004
        /*0162*/ 	.short	0x0020
        /*0164*/ 	.byte	0x00, 0xf4, 0x21, 0x00


	//----- nvinfo : EIATTR_KPARAM_INFO
	.align		4
.L_61:
        /*0168*/ 	.byte	0x04, 0x17
        /*016a*/ 	.short	(.L_63 - .L_62)
.L_62:
        /*016c*/ 	.word	0x00000000
        /*0170*/ 	.short	0x0003
        /*0172*/ 	.short	0x0018
        /*0174*/ 	.byte	0x00, 0xf4, 0x21, 0x00


	//----- nvinfo : EIATTR_KPARAM_INFO
	.align		4
.L_63:
        /*0178*/ 	.byte	0x04, 0x17
        /*017a*/ 	.short	(.L_65 - .L_64)
.L_64:
        /*017c*/ 	.word	0x00000000
        /*0180*/ 	.short	0x0002
        /*0182*/ 	.short	0x0010
        /*0184*/ 	.byte	0x00, 0xf4, 0x21, 0x00


	//----- nvinfo : EIATTR_KPARAM_INFO
	.align		4
.L_65:
        /*0188*/ 	.byte	0x04, 0x17
        /*018a*/ 	.short	(.L_67 - .L_66)
.L_66:
        /*018c*/ 	.word	0x00000000
        /*0190*/ 	.short	0x0001
        /*0192*/ 	.short	0x0008
        /*0194*/ 	.byte	0x00, 0xf4, 0x21, 0x00


	//----- nvinfo : EIATTR_KPARAM_INFO
	.align		4
.L_67:
        /*0198*/ 	.byte	0x04, 0x17
        /*019a*/ 	.short	(.L_69 - .L_68)
.L_68:
        /*019c*/ 	.word	0x00000000
        /*01a0*/ 	.short	0x0000
        /*01a2*/ 	.short	0x0000
        /*01a4*/ 	.byte	0x00, 0xf4, 0x21, 0x00


	//----- nvinfo : EIATTR_AT_ENTRY_FRAGMENTS
	.align		4
.L_69:
        /*01a8*/ 	.byte	0x04, 0x4f
        /*01aa*/ 	.short	(.L_71 - .L_70)


	//   ....[0]....
.L_70:
        /*01ac*/ 	.word	0x00000004


	//----- nvinfo : EIATTR_RESERVED_SMEM_USED
	.align		4
.L_71:
        /*01b0*/ 	.byte	0x01, 0x41
	.zero		2


	//----- nvinfo : EIATTR_SPARSE_MMA_MASK
	.align		4
        /*01b4*/ 	.byte	0x03, 0x50
        /*01b6*/ 	.short	0x0000


	//----- nvinfo : EIATTR_TCGEN05_1CTA_USED
	.align		4
        /*01b8*/ 	.byte	0x01, 0x51
	.zero		2


	//----- nvinfo : EIATTR_MAXREG_COUNT
	.align		4
        /*01bc*/ 	.byte	0x03, 0x1b
        /*01be*/ 	.short	0x00ff


	//----- nvinfo : EIATTR_NUM_BARRIERS
	.align		4
        /*01c0*/ 	.byte	0x02, 0x4c
        /*01c2*/ 	.byte	0x01
	.zero		1


	//----- nvinfo : EIATTR_ANNOTATIONS
	.align		4
        /*01c4*/ 	.byte	0x04, 0x55
        /*01c6*/ 	.short	(.L_73 - .L_72)


	//   ....[0]....
.L_72:
        /*01c8*/ 	.word	0x00000001
        /*01cc*/ 	.byte	0x00, 0x0a, 0x00, 0x00, 0x01, 0x00, 0x00, 0x00, 0x20, 0x25, 0x00, 0x00


	//----- nvinfo : EIATTR_INT_WARP_WIDE_INSTR_OFFSETS
	.align		4
.L_73:
        /*01d8*/ 	.byte	0x04, 0x31
        /*01da*/ 	.short	(.L_75 - .L_74)


	//   ....[0]....
.L_74:
        /*01dc*/ 	.word	0x00000c80


	//   ....[1]....
        /*01e0*/ 	.word	0x00000c90


	//   ....[2]....
        /*01e4*/ 	.word	0x00000ea0


	//   ....[3]....
        /*01e8*/ 	.word	0x00000f50


	//   ....[4]....
        /*01ec*/ 	.word	0x000025f0


	//   ....[5]....
        /*01f0*/ 	.word	0x000046f0


	//   ....[6]....
        /*01f4*/ 	.word	0x00004740


	//----- nvinfo : EIATTR_COOP_GROUP_MASK_REGIDS
	.align		4
.L_75:
        /*01f8*/ 	.byte	0x04, 0x29
        /*01fa*/ 	.short	(.L_77 - .L_76)


	//   ....[0]....
.L_76:
        /*01fc*/ 	.word	0xffffffff


	//   ....[1]....
        /*0200*/ 	.word	0xffffffff


	//   ....[2]....
        /*0204*/ 	.word	0xffffffff


	//   ....[3]....
        /*0208*/ 	.word	0xffffffff


	//----- nvinfo : EIATTR_COOP_GROUP_INSTR_OFFSETS
	.align		4
.L_77:
        /*020c*/ 	.byte	0x04, 0x28
        /*020e*/ 	.short	(.L_79 - .L_78)


	//   ....[0]....
.L_78:
        /*0210*/ 	.word	0x00000060


	//   ....[1]....
        /*0214*/ 	.word	0x00000320


	//   ....[2]....
        /*0218*/ 	.word	0x00004580


	//   ....[3]....
        /*021c*/ 	.word	0x000047f0


	//----- nvinfo : EIATTR_VRC_CTA_INIT_COUNT
	.align		4
.L_79:
        /*0220*/ 	.byte	0x02, 0x4a
        /*0222*/ 	.byte	0x80
	.zero		1


	//----- nvinfo : EIATTR_MBARRIER_INSTR_OFFSETS
	.align		4
        /*0224*/ 	.byte	0x04, 0x39
        /*0226*/ 	.short	(.L_81 - .L_80)


	//   ....[0]....
.L_80:
        /*0228*/ 	.word	0x00000e10
        /*022c*/ 	.word	0x000000ff
        /*0230*/ 	.word	0x00000000
        /*0234*/ 	.short	0x0100
        /*0236*/ 	.byte	0x0f
	.zero		1


	//   ....[1]....
        /*0238*/ 	.word	0x00000f40
        /*023c*/ 	.word	0x000000ff
        /*0240*/ 	.word	0x00001c08
        /*0244*/ 	.short	0x0100
        /*0246*/ 	.byte	0x0d
	.zero		1


	//   ....[2]....
        /*0248*/ 	.word	0x00000fd0
        /*024c*/ 	.word	0x000000ff
        /*0250*/ 	.word	0x00001400
        /*0254*/ 	.short	0x0100
        /*0256*/ 	.byte	0x0d
	.zero		1


	//   ....[3]....
        /*0258*/ 	.word	0x00001110
        /*025c*/ 	.word	0x000000ff
        /*0260*/ 	.word	0x00001400
        /*0264*/ 	.short	0x010a
        /*0266*/ 	.byte	0x0d
	.zero		1


	//   ....[4]....
        /*0268*/ 	.word	0x000011b0
        /*026c*/ 	.word	0x000000ff
        /*0270*/ 	.word	0x00001400
        /*0274*/ 	.short	0x0108
        /*0276*/ 	.byte	0x0d
	.zero		1


	//   ....[5]....
        /*0278*/ 	.word	0x00002670
        /*027c*/ 	.word	0x000000ff
        /*0280*/ 	.word	0x00001c10
        /*0284*/ 	.short	0x0100
        /*0286*/ 	.byte	0x0d
	.zero		1


	//   ....[6]....
        /*0288*/ 	.word	0x00002760
        /*028c*/ 	.word	0x000000ff
        /*0290*/ 	.word	0x00001c10
        /*0294*/ 	.short	0x010a
        /*0296*/ 	.byte	0x0d
	.zero		1


	//   ....[7]....
        /*0298*/ 	.word	0x000027a0
        /*029c*/ 	.word	0x000000ff
        /*02a0*/ 	.word	0x00001c10
        /*02a4*/ 	.short	0x0108
        /*02a6*/ 	.byte	0x0d
	.zero		1


	//   ....[8]....
        /*02a8*/ 	.word	0x00002b50
        /*02ac*/ 	.word	0x000000ff
        /*02b0*/ 	.word	0x00000000
        /*02b4*/ 	.short	0x010a
        /*02b6*/ 	.byte	0x0f
	.zero		1


	//   ....[9]....
        /*02b8*/ 	.word	0x000039d0
        /*02bc*/ 	.word	0x000000ff
        /*02c0*/ 	.word	0x00000000
        /*02c4*/ 	.short	0x010a
        /*02c6*/ 	.byte	0x0f
	.zero		1


	//   ....[10]....
        /*02c8*/ 	.word	0x00003b10
        /*02cc*/ 	.word	0x000000ff
        /*02d0*/ 	.word	0x00001c00
        /*02d4*/ 	.short	0x0108
        /*02d6*/ 	.byte	0x0d
	.zero		1


	//   ....[11]....
        /*02d8*/ 	.word	0x00003ba0
        /*02dc*/ 	.word	0x000000ff
        /*02e0*/ 	.word	0x00001c08
        /*02e4*/ 	.short	0x0108
        /*02e6*/ 	.byte	0x0d
	.zero		1


	//   ....[12]....
        /*02e8*/ 	.word	0x00004810
        /*02ec*/ 	.word	0x000000ff
        /*02f0*/ 	.word	0x00001400
        /*02f4*/ 	.short	0x010a
        /*02f6*/ 	.byte	0x0d
	.zero		1


	//   ....[13]....
        /*02f8*/ 	.word	0x00004840
        /*02fc*/ 	.word	0x000000ff
        /*0300*/ 	.word	0x00001c10
        /*0304*/ 	.short	0x010a
        /*0306*/ 	.byte	0x0d
	.zero		1


	//   ....[14]....
        /*0308*/ 	.word	0x00004870
        /*030c*/ 	.word	0x000000ff
        /*0310*/ 	.word	0x00000000
        /*0314*/ 	.short	0x010a
        /*0316*/ 	.byte	0x0f
	.zero		1


	//   ....[15]....
        /*0318*/ 	.word	0x000048a0
        /*031c*/ 	.word	0x000000ff
        /*0320*/ 	.word	0x00000000
        /*0324*/ 	.short	0x010a
        /*0326*/ 	.byte	0x0f
	.zero		1


	//----- nvinfo : EIATTR_NUM_MBARRIERS
	.align		4
.L_81:
        /*0328*/ 	.byte	0x03, 0x38
        /*032a*/ 	.short	0xffff


	//----- nvinfo : EIATTR_EXIT_INSTR_OFFSETS
	.align		4
        /*032c*/ 	.byte	0x04, 0x1c
        /*032e*/ 	.short	(.L_83 - .L_82)


	//   ....[0]....
.L_82:
        /*0330*/ 	.word	0x00004800


	//----- nvinfo : EIATTR_REQNTID
	.align		4
.L_83:
        /*0334*/ 	.byte	0x04, 0x10
        /*0336*/ 	.short	(.L_85 - .L_84)
.L_84:
        /*0338*/ 	.word	0x00000080
        /*033c*/ 	.word	0x00000001
        /*0340*/ 	.word	0x00000001


	//----- nvinfo : EIATTR_CRS_STACK_SIZE
	.align		4
.L_85:
        /*0344*/ 	.byte	0x04, 0x1e
        /*0346*/ 	.short	(.L_87 - .L_86)
.L_86:
        /*0348*/ 	.word	0x00000000


	//----- nvinfo : EIATTR_CBANK_PARAM_SIZE
	.align		4
.L_87:
        /*034c*/ 	.byte	0x03, 0x19
        /*034e*/ 	.short	0x0088


	//----- nvinfo : EIATTR_PARAM_CBANK
	.align		4
        /*0350*/ 	.byte	0x04, 0x0a
        /*0352*/ 	.short	(.L_89 - .L_88)
	.align		4
.L_88:
        /*0354*/ 	.word	index@(.nv.constant0.attn_fwd)
        /*0358*/ 	.short	0x0380
        /*035a*/ 	.short	0x0088


	//----- nvinfo : EIATTR_SW_WAR
	.align		4
.L_89:
        /*035c*/ 	.byte	0x04, 0x36
        /*035e*/ 	.short	(.L_91 - .L_90)
.L_90:
        /*0360*/ 	.word	0x00000008
.L_91:


//--------------------- .nv.compat                --------------------------
	.section	.nv.compat,"",@"SHT_CUDA_COMPAT_INFO"
	.align	4
        /*0000*/ 	.byte	0x02, 0x02, 0x02, 0x00, 0x02, 0x05, 0x05, 0x00, 0x02, 0x03, 0x00, 0x00, 0x02, 0x06, 0x01, 0x00


//--------------------- .nv.callgraph             --------------------------
	.section	.nv.callgraph,"",@"SHT_CUDA_CALLGRAPH"
	.align	4
	.sectionentsize	8
	.align		4
        /*0000*/ 	.word	0x00000000
	.align		4
        /*0004*/ 	.word	0xffffffff
	.align		4
        /*0008*/ 	.word	0x00000000
	.align		4
        /*000c*/ 	.word	0xfffffffe
	.align		4
        /*0010*/ 	.word	0x00000000
	.align		4
        /*0014*/ 	.word	0xfffffffd
	.align		4
        /*0018*/ 	.word	0x00000000
	.align		4
        /*001c*/ 	.word	0xfffffffc


//--------------------- .nv.constant4             --------------------------
	.section	.nv.constant4,"a",@progbits
	.align	8
	.align		8
.nv.constant4:
        /*0000*/ 	.dword	_$_str


//--------------------- .text.attn_fwd            --------------------------
	.section	.text.attn_fwd,"ax",@progbits
	.align	128
        .global         attn_fwd
        .type           attn_fwd,@function
        .size           attn_fwd,(.L_x_28 - attn_fwd)
        .other          attn_fwd,@"STO_CUDA_ENTRY STV_DEFAULT"
attn_fwd:
.text.attn_fwd:
[----:B------:R-:W0:Y:S01]  /*0000*/  LDC R1, c[0x0][0x37c] ;  /* 0x0000df00ff017b82 */ /* 0x000e220000000800 */
[----:B------:R-:W1:Y:S01]  /*0010*/  S2R R0, SR_TID.X ;  /* 0x0000000000007919 */ /* 0x000e620000002100 */
[----:B0-----:R-:W-:Y:S02]  /*0020*/  IADD3 R1, PT, PT, R1, -0x8, RZ ;  /* 0xfffffff801017810 */ /* 0x001fe40007ffe0ff */
[----:B-1----:R-:W-:-:S13]  /*0030*/  ISETP.GE.U32.AND P0, PT, R0, 0x20, PT ;  /* 0x000000200000780c */ /* 0x002fda0003f06070 */
[----:B------:R-:W-:Y:S05]  /*0040*/  @P0 BRA `(.L_x_0) ;  /* 0x0000000000b80947 */ /* 0x000fea0003800000 */
[----:B------:R-:W0:Y:S01]  /*0050*/  S2UR UR6, SR_CgaCtaId ;  /* 0x00000000000679c3 */ /* 0x000e220000008800 */
[----:B------:R-:W-:Y:S01]  /*0060*/  NOP ;  /* 0x0000000000007918 */ /* 0x000fe20000000000 */
[----:B------:R-:W-:Y:S02]  /*0070*/  UMOV UR4, 0x40 ;  /* 0x0000004000047882 */ /* 0x000fe40000000000 */
[----:B0-----:R-:W-:-:S09]  /*0080*/  ULEA UR4, UR6, UR4, 0x18 ;  /* 0x0000000406047291 */ /* 0x001fd2000f8ec0ff */
[----:B------:R-:W0:Y:S01]  /*0090*/  LDS.U8 R2, [UR4] ;  /* 0x00000004ff027984 */ /* 0x000e220008000000 */
[----:B------:R-:W-:Y:S02]  /*00a0*/  UMOV UR4, 0x400 ;  /* 0x0000040000047882 */ /* 0x000fe40000000000 */
[----:B------:R-:W-:Y:S01]  /*00b0*/  ULEA UR4, UR6, UR4, 0x18 ;  /* 0x0000000406047291 */ /* 0x000fe2000f8ec0ff */
[----:B0-----:R-:W-:-:S13]  /*00c0*/  ISETP.NE.AND P1, PT, R2, RZ, PT ;  /* 0x000000ff0200720c */ /* 0x001fda0003f25270 */
[----:B------:R-:W-:Y:S05]  /*00d0*/  @P1 BRA `(.L_x_1) ;  /* 0x00000000007c1947 */ /* 0x000fea0003800000 */
[----:B------:R-:W-:-:S13]  /*00e0*/  ELECT P1, URZ, PT ;  /* 0x0000000000ff782f */ /* 0x000fda0003820000 */
[----:B------:R-:W-:Y:S05]  /*00f0*/  @!P1 BRA `(.L_x_2) ;  /* 0x0000000000849947 */ /* 0x000fea0003800000 */
[----:B------:R-:W-:Y:S01]  /*0100*/  UMOV UR5, 0x2 ;  /* 0x0000000200057882 */ /* 0x000fe20000000000 */
[----:B------:R-:W-:Y:S01]  /*0110*/  HFMA2 R5, -RZ, RZ, 0, 5.9604644775390625e-08 ;  /* 0x00000001ff057431 */ /* 0x000fe200000001ff */
[----:B------:R-:W-:-:S03]  /*0120*/  MOV R3, 0x3 ;  /* 0x0000000300037802 */ /* 0x000fc60000000f00 */
[----:B------:R-:W-:Y:S04]  /*0130*/  DEPBAR.LE SB0, 0x36 ;  /* 0x00008d800000791a */ /* 0x000fe80000000000 */
[----:B------:R-:W0:Y:S02]  /*0140*/  UTCATOMSWS.FIND_AND_SET.ALIGN UP0, UR5, UR5 ;  /* 0x00000005000575e3 */ /* 0x000e240008000800 */
[----:B0-----:R-:W-:-:S04]  /*0150*/  PLOP3.LUT P1, PT, PT, PT, UP0, 0x80, 0x8 ;  /* 0x000000000008781c */ /* 0x001fc80003f2f008 */
[----:B------:R-:W-:-:S04]  /*0160*/  SEL R2, RZ, 0xffffffff, !P1 ;  /* 0xffffffffff027807 */ /* 0x000fc80004800000 */
[----:B------:R-:W-:Y:S02]  /*0170*/  ISETP.NE.AND P1, PT, R2, RZ, PT ;  /* 0x000000ff0200720c */ /* 0x000fe40003f25270 */
[----:B------:R-:W-:-:S11]  /*0180*/  MOV R2, UR5 ;  /* 0x0000000500027c02 */ /* 0x000fd60008000f00 */
[----:B------:R-:W-:Y:S05]  /*0190*/  @P1 BRA `(.L_x_3) ;  /* 0x0000000000241947 */ /* 0x000fea0003800000 */
.L_x_4:
[----:B------:R-:W-:Y:S05]  /*01a0*/  NANOSLEEP 0x64 ;  /* 0x000000640000795d */ /* 0x000fea0003800000 */
[----:B------:R-:W-:-:S05]  /*01b0*/  UMOV UR5, 0x2 ;  /* 0x0000000200057882 */ /* 0x000fca0000000000 */
[----:B------:R-:W-:Y:S04]  /*01c0*/  DEPBAR.LE SB0, 0x36 ;  /* 0x00008d800000791a */ /* 0x000fe80000000000 */
[----:B------:R-:W0:Y:S02]  /*01d0*/  UTCATOMSWS.FIND_AND_SET.ALIGN UP0, UR5, UR5 ;  /* 0x00000005000575e3 */ /* 0x000e240008000800 */
[----:B0-----:R-:W-:-:S04]  /*01e0*/  PLOP3.LUT P1, PT, PT, PT, UP0, 0x80, 0x8 ;  /* 0x000000000008781c */ /* 0x001fc80003f2f008 */
[----:B------:R-:W-:-:S04]  /*01f0*/  SEL R2, RZ, 0xffffffff, !P1 ;  /* 0xffffffffff027807 */ /* 0x000fc80004800000 */
[----:B------:R-:W-:Y:S02]  /*0200*/  ISETP.NE.AND P1, PT, R2, RZ, PT ;  /* 0x000000ff0200720c */ /* 0x000fe40003f25270 */
[----:B------:R-:W-:-:S11]  /*0210*/  MOV R2, UR5 ;  /* 0x0000000500027c02 */ /* 0x000fd60008000f00 */
[----:B------:R-:W-:Y:S05]  /*0220*/  @!P1 BRA `(.L_x_4) ;  /* 0xfffffffc00dc9947 */ /* 0x000fea000383ffff */
.L_x_3:
[C---:B------:R-:W-:Y:S01]  /*0230*/  IADD3 R4, PT, PT, R2.reuse, 0x10, RZ ;  /* 0x0000001002047810 */ /* 0x040fe20007ffe0ff */
[----:B------:R-:W-:Y:S01]  /*0240*/  UMOV UR5, 0x50 ;  /* 0x0000005000057882 */ /* 0x000fe20000000000 */
[----:B------:R-:W-:Y:S01]  /*0250*/  SHF.L.U32 R3, R3, R2, RZ ;  /* 0x0000000203037219 */ /* 0x000fe200000006ff */
[----:B------:R-:W-:Y:S01]  /*0260*/  ULEA UR5, UR6, UR5, 0x18 ;  /* 0x0000000506057291 */ /* 0x000fe2000f8ec0ff */
[----:B------:R-:W-:Y:S02]  /*0270*/  SHF.L.U32 R4, R5, R4, RZ ;  /* 0x0000000405047219 */ /* 0x000fe400000006ff */
[----:B------:R-:W-:Y:S02]  /*0280*/  SHF.L.U32 R2, R2, 0x5, RZ ;  /* 0x0000000502027819 */ /* 0x000fe400000006ff */
[----:B------:R-:W-:-:S05]  /*0290*/  LOP3.LUT R3, R4, R3, RZ, 0xfc, !PT ;  /* 0x0000000304037212 */ /* 0x000fca00078efcff */
[----:B------:R0:W-:Y:S04]  /*02a0*/  ATOMS.OR RZ, [UR5], R3 ;  /* 0x00000003ffff798c */ /* 0x0001e8000b000005 */
[----:B------:R0:W-:Y:S01]  /*02b0*/  STS [UR4], R2 ;  /* 0x00000002ff007988 */ /* 0x0001e20008000804 */
[----:B------:R-:W-:Y:S05]  /*02c0*/  BRA `(.L_x_2) ;  /* 0x0000000000107947 */ /* 0x000fea0003800000 */
.L_x_1:
[----:B------:R-:W-:-:S05]  /*02d0*/  MOV R2, 0xffffffff ;  /* 0xffffffff00027802 */ /* 0x000fca0000000f00 */
[----:B------:R0:W-:Y:S02]  /*02e0*/  STS [UR4], R2 ;  /* 0x00000002ff007988 */ /* 0x0001e40008000804 */
[----:B0-----:R-:W-:-:S07]  /*02f0*/  MOV R2, 0x310 ;  /* 0x0000031000027802 */ /* 0x001fce0000000f00 */
[----:B------:R-:W-:Y:S05]  /*0300*/  CALL.REL.NOINC `($__internal_1_$__cuda_sm10x_tcgen05_guardrail_trap_phase_invalid_during_alloc) ;  /* 0x00000044007c7944 */ /* 0x000fea0003c00000 */
.L_x_2:
[----:B------:R-:W-:Y:S05]  /*0310*/  WARPSYNC.ALL ;  /* 0x0000000000007948 */ /* 0x000fea0003800000 */
[----:B------:R-:W-:Y:S01]  /*0320*/  NOP ;  /* 0x0000000000007918 */ /* 0x000fe20000000000 */
.L_x_0:
[----:B------:R-:W1:Y:S01]  /*0330*/  S2R R5, SR_CTAID.X ;  /* 0x0000000000057919 */ /* 0x000e620000002500 */
[----:B------:R-:W2:Y:S01]  /*0340*/  S2UR UR6, SR_CgaCtaId ;  /* 0x00000000000679c3 */ /* 0x000ea20000008800 */
[----:B------:R-:W3:Y:S01]  /*0350*/  LDCU.64 UR4, c[0x0][0x3b0] ;  /* 0x00007600ff0477ac */ /* 0x000ee20008000a00 */
[----:B0-----:R-:W-:Y:S01]  /*0360*/  LOP3.LUT R2, R0, 0x7f, RZ, 0xc0, !PT ;  /* 0x0000007f00027812 */ /* 0x001fe200078ec0ff */
[----:B------:R-:W-:Y:S01]  /*0370*/  UMOV UR13, 0x400 ;  /* 0x00000400000d7882 */ /* 0x000fe20000000000 */
[----:B------:R-:W0:Y:S04]  /*0380*/  LDCU.64 UR24, c[0x0][0x358] ;  /* 0x00006b00ff1877ac */ /* 0x000e280008000a00 */
[----:B------:R-:W3:Y:S08]  /*0390*/  S2UR UR9, SR_CTAID.Y ;  /* 0x00000000000979c3 */ /* 0x000ef00000002600 */
[----:B------:R-:W4:Y:S08]  /*03a0*/  LDC.64 R6, c[0x0][0x380] ;  /* 0x0000e000ff067b82 */ /* 0x000f300000000a00 */
[----:B------:R-:W0:Y:S01]  /*03b0*/  LDC R3, c[0x0][0x3b8] ;  /* 0x0000ee00ff037b82 */ /* 0x000e220000000800 */
[----:B--2---:R-:W-:-:S07]  /*03c0*/  ULEA UR13, UR6, UR13, 0x18 ;  /* 0x0000000d060d7291 */ /* 0x004fce000f8ec0ff */
[----:B------:R-:W-:Y:S01]  /*03d0*/  BAR.SYNC.DEFER_BLOCKING 0x0 ;  /* 0x0000000000007b1d */ /* 0x000fe20000010000 */
[----:B-1----:R-:W-:Y:S01]  /*03e0*/  LEA R4, R5, R2, 0x7 ;  /* 0x0000000205047211 */ /* 0x002fe200078e38ff */
[----:B---3--:R-:W-:-:S06]  /*03f0*/  UIMAD UR4, UR9, UR4, URZ ;  /* 0x00000004090472a4 */ /* 0x008fcc000f8e02ff */
[----:B------:R-:W1:Y:S01]  /*0400*/  LDC.64 R68, c[0x0][0x3c0] ;  /* 0x0000f000ff447b82 */ /* 0x000e620000000a00 */
[----:B------:R-:W-:Y:S01]  /*0410*/  IMAD R2, R4, UR5, RZ ;  /* 0x0000000504027c24 */ /* 0x000fe2000f8e02ff */
[----:B------:R-:W-:Y:S02]  /*0420*/  USHF.L.U32 UR7, UR4, 0x1, URZ ;  /* 0x0000000104077899 */ /* 0x000fe400080006ff */
[----:B------:R-:W-:Y:S02]  /*0430*/  UIMAD.WIDE UR4, UR4, 0x2, URZ ;  /* 0x00000002040478a5 */ /* 0x000fe4000f8e02ff */
[C---:B------:R-:W-:Y:S01]  /*0440*/  SHF.L.U32 R17, R2.reuse, 0x1, RZ ;  /* 0x0000000102117819 */ /* 0x040fe200000006ff */
[----:B------:R-:W-:-:S03]  /*0450*/  IMAD.HI R2, R2, 0x2, RZ ;  /* 0x0000000202027827 */ /* 0x000fc600078e02ff */
[----:B----4-:R-:W-:Y:S02]  /*0460*/  IADD3 R16, P1, P2, R17, UR7, R6 ;  /* 0x0000000711107c10 */ /* 0x010fe4000fa3e006 */
[C---:B0-----:R-:W-:Y:S01]  /*0470*/  SHF.L.U32 R5, R3.reuse, 0x1, RZ ;  /* 0x0000000103057819 */ /* 0x041fe200000006ff */
[----:B------:R-:W0:Y:S01]  /*0480*/  LDS R34, [UR13] ;  /* 0x0000000dff227984 */ /* 0x000e220008000800 */
[C---:B------:R-:W-:Y:S01]  /*0490*/  IMAD R13, R3.reuse, 0x6, RZ ;  /* 0x00000006030d7824 */ /* 0x040fe200078e02ff */
[----:B------:R-:W-:Y:S01]  /*04a0*/  IADD3.X R17, PT, PT, R2, UR5, R7, P1, P2 ;  /* 0x0000000502117c10 */ /* 0x000fe20008fe4407 */
[----:B------:R-:W-:Y:S01]  /*04b0*/  IMAD R37, R3, 0xa, RZ ;  /* 0x0000000a03257824 */ /* 0x000fe200078e02ff */
[----:B------:R-:W-:Y:S01]  /*04c0*/  BAR.SYNC.DEFER_BLOCKING 0x0 ;  /* 0x0000000000007b1d */ /* 0x000fe20000010000 */
[-C--:B------:R-:W-:Y:S02]  /*04d0*/  IADD3 R32, P3, PT, R5, R16.reuse, RZ ;  /* 0x0000001005207210 */ /* 0x080fe40007f7e0ff */
[CC--:B------:R-:W-:Y:S01]  /*04e0*/  LEA R30, P6, R3.reuse, R16.reuse, 0x2 ;  /* 0x00000010031e7211 */ /* 0x0c0fe200078c10ff */
[C---:B------:R-:W-:Y:S01]  /*04f0*/  IMAD R41, R3.reuse, 0xc, RZ ;  /* 0x0000000c03297824 */ /* 0x040fe200078e02ff */
[C---:B------:R-:W-:Y:S01]  /*0500*/  LEA R7, R3.reuse, R3, 0x1 ;  /* 0x0000000303077211 */ /* 0x040fe200078e08ff */
[----:B------:R-:W-:Y:S01]  /*0510*/  IMAD R19, R3, 0x12, RZ ;  /* 0x0000001203137824 */ /* 0x000fe200078e02ff */
[-C--:B------:R-:W-:Y:S01]  /*0520*/  IADD3 R28, P5, PT, R13, R16.reuse, RZ ;  /* 0x000000100d1c7210 */ /* 0x080fe20007fbe0ff */
[C---:B------:R-:W-:Y:S01]  /*0530*/  IMAD R21, R3.reuse, 0x14, RZ ;  /* 0x0000001403157824 */ /* 0x040fe200078e02ff */
[CC--:B------:R-:W-:Y:S01]  /*0540*/  LEA.HI.X.SX32 R33, R3.reuse, R17.reuse, 0x1, P3 ;  /* 0x0000001103217211 */ /* 0x0c0fe200018f0eff */
[----:B------:R-:W-:Y:S01]  /*0550*/  IMAD R43, R3, 0xe, RZ ;  /* 0x0000000e032b7824 */ /* 0x000fe200078e02ff */
[----:B------:R-:W-:Y:S01]  /*0560*/  LEA.HI.X.SX32 R31, R5, R17, 0x1, P6 ;  /* 0x00000011051f7211 */ /* 0x000fe200030f0eff */
[C---:B------:R-:W-:Y:S01]  /*0570*/  IMAD R23, R3.reuse, 0x16, RZ ;  /* 0x0000001603177824 */ /* 0x040fe200078e02ff */
[C---:B------:R-:W-:Y:S01]  /*0580*/  SHF.L.U32 R9, R3.reuse, 0x2, RZ ;  /* 0x0000000203097819 */ /* 0x040fe200000006ff */
[C---:B------:R-:W-:Y:S01]  /*0590*/  IMAD R25, R3.reuse, 0x18, RZ ;  /* 0x0000001803197824 */ /* 0x040fe200078e02ff */
[C---:B------:R-:W-:Y:S01]  /*05a0*/  LEA R11, R3.reuse, R3, 0x2 ;  /* 0x00000003030b7211 */ /* 0x040fe200078e10ff */
[C---:B------:R-:W-:Y:S01]  /*05b0*/  IMAD R45, R3.reuse, 0x1a, RZ ;  /* 0x0000001a032d7824 */ /* 0x040fe200078e02ff */
[CC--:B------:R-:W-:Y:S01]  /*05c0*/  LEA R18, P3, R3.reuse, R16.reuse, 0x3 ;  /* 0x0000001003127211 */ /* 0x0c0fe200078618ff */
[----:B------:R-:W-:Y:S01]  /*05d0*/  IMAD R47, R3, 0x1c, RZ ;  /* 0x0000001c032f7824 */ /* 0x000fe200078e02ff */
[-C--:B------:R-:W-:Y:S01]  /*05e0*/  IADD3 R20, P6, PT, R37, R16.reuse, RZ ;  /* 0x0000001025147210 */ /* 0x080fe20007fde0ff */
[----:B------:R-:W-:Y:S01]  /*05f0*/  IMAD R49, R3, 0x1e, RZ ;  /* 0x0000001e03317824 */ /* 0x000fe200078e02ff */
[----:B------:R-:W-:Y:S01]  /*0600*/  LEA.HI.X.SX32 R29, R7, R17, 0x1, P5 ;  /* 0x00000011071d7211 */ /* 0x000fe200028f0eff */
[----:B------:R-:W-:Y:S01]  /*0610*/  IMAD R39, R3, 0xb, RZ ;  /* 0x0000000b03277824 */ /* 0x000fe200078e02ff */
[-C--:B------:R-:W-:Y:S01]  /*0620*/  IADD3 R8, P2, PT, R19, R16.reuse, RZ ;  /* 0x0000001013087210 */ /* 0x080fe20007f5e0ff */
[----:B------:R2:W5:Y:S01]  /*0630*/  LDG.E.U16 R2, desc[UR24][R16.64] ;  /* 0x0000001810027981 */ /* 0x000562000c1e1500 */
[-C--:B------:R-:W-:Y:S01]  /*0640*/  IADD3 R6, P1, PT, R21, R16.reuse, RZ ;  /* 0x0000001015067210 */ /* 0x080fe20007f3e0ff */
[----:B------:R-:W3:Y:S01]  /*0650*/  LDCU UR4, c[0x0][0x3c8] ;  /* 0x00007900ff0477ac */ /* 0x000ee20008000800 */
[----:B------:R-:W-:-:S02]  /*0660*/  IADD3 R22, P5, PT, R41, R16, RZ ;  /* 0x0000001029167210 */ /* 0x000fc40007fbe0ff */
[CC--:B------:R-:W-:Y:S02]  /*0670*/  LEA R15, R3.reuse, -R3.reuse, 0x3 ;  /* 0x80000003030f7211 */ /* 0x0c0fe400078e18ff */
[C---:B------:R-:W-:Y:S02]  /*0680*/  SHF.L.U32 R27, R3.reuse, 0x3, RZ ;  /* 0x00000003031b7819 */ /* 0x040fe400000006ff */
[----:B------:R-:W-:Y:S01]  /*0690*/  LEA R35, R3, R3, 0x3 ;  /* 0x0000000303237211 */ /* 0x000fe200078e18ff */
[----:B-1----:R-:W-:Y:S01]  /*06a0*/  IMAD R68, R68, UR9, RZ ;  /* 0x0000000944447c24 */ /* 0x002fe2000f8e02ff */
[-C--:B------:R-:W-:Y:S01]  /*06b0*/  LEA.HI.X.SX32 R19, R9, R17.reuse, 0x1, P3 ;  /* 0x0000001109137211 */ /* 0x080fe200018f0eff */
[----:B------:R-:W5:Y:S01]  /*06c0*/  LDG.E.U16 R32, desc[UR24][R32.64] ;  /* 0x0000001820207981 */ /* 0x000f62000c1e1500 */
[----:B------:R-:W-:Y:S02]  /*06d0*/  LEA.HI.X.SX32 R21, R11, R17, 0x1, P6 ;  /* 0x000000110b157211 */ /* 0x000fe400030f0eff */
[-C--:B------:R-:W-:Y:S01]  /*06e0*/  IADD3 R24, P3, PT, R43, R16.reuse, RZ ;  /* 0x000000102b187210 */ /* 0x080fe20007f7e0ff */
[----:B------:R1:W5:Y:S01]  /*06f0*/  LDG.E.U16 R18, desc[UR24][R18.64] ;  /* 0x0000001812127981 */ /* 0x000362000c1e1500 */
[----:B------:R-:W-:-:S02]  /*0700*/  LEA R26, P6, R3, R16, 0x4 ;  /* 0x00000010031a7211 */ /* 0x000fc400078c20ff */
[-C--:B------:R-:W-:Y:S01]  /*0710*/  IADD3 R4, P4, PT, R23, R16.reuse, RZ ;  /* 0x0000001017047210 */ /* 0x080fe20007f9e0ff */
[----:B------:R-:W5:Y:S01]  /*0720*/  LDG.E.U16 R30, desc[UR24][R30.64] ;  /* 0x000000181e1e7981 */ /* 0x000f62000c1e1500 */
[-C--:B------:R-:W-:Y:S01]  /*0730*/  LEA.HI.X.SX32 R23, R13, R17.reuse, 0x1, P5 ;  /* 0x000000110d177211 */ /* 0x080fe200028f0eff */
[----:B------:R-:W-:Y:S01]  /*0740*/  IMAD R13, R3, 0xd, RZ ;  /* 0x0000000d030d7824 */ /* 0x000fe200078e02ff */
[-C--:B------:R-:W-:Y:S01]  /*0750*/  IADD3 R10, P5, PT, R25, R16.reuse, RZ ;  /* 0x00000010190a7210 */ /* 0x080fe20007fbe0ff */
[----:B------:R-:W5:Y:S01]  /*0760*/  LDG.E.U16 R28, desc[UR24][R28.64] ;  /* 0x000000181c1c7981 */ /* 0x000f62000c1e1500 */
[-C--:B------:R-:W-:Y:S02]  /*0770*/  LEA.HI.X.SX32 R25, R15, R17.reuse, 0x1, P3 ;  /* 0x000000110f197211 */ /* 0x080fe400018f0eff */
[----:B------:R-:W-:Y:S01]  /*0780*/  LEA.HI.X.SX32 R27, R27, R17, 0x1, P6 ;  /* 0x000000111b1b7211 */ /* 0x000fe200030f0eff */
[----:B------:R-:W5:Y:S01]  /*0790*/  LDG.E.U16 R20, desc[UR24][R20.64] ;  /* 0x0000001814147981 */ /* 0x000f62000c1e1500 */
[----:B------:R-:W-:-:S02]  /*07a0*/  IADD3 R12, P3, PT, R45, R16, RZ ;  /* 0x000000102d0c7210 */ /* 0x000fc40007f7e0ff */
[-C--:B------:R-:W-:Y:S01]  /*07b0*/  IADD3 R14, P6, PT, R47, R16.reuse, RZ ;  /* 0x000000102f0e7210 */ /* 0x080fe20007fde0ff */
[----:B------:R-:W5:Y:S01]  /*07c0*/  LDG.E.U16 R22, desc[UR24][R22.64] ;  /* 0x0000001816167981 */ /* 0x000f62000c1e1500 */
[----:B------:R-:W-:Y:S02]  /*07d0*/  LEA.HI.X.SX32 R9, R35, R17, 0x1, P2 ;  /* 0x0000001123097211 */ /* 0x000fe400010f0eff */
[----:B------:R-:W-:Y:S01]  /*07e0*/  LEA R3, R3, -R3, 0x4 ;  /* 0x8000000303037211 */ /* 0x000fe200078e20ff */
[----:B------:R-:W5:Y:S01]  /*07f0*/  LDG.E.U16 R26, desc[UR24][R26.64] ;  /* 0x000000181a1a7981 */ /* 0x000f62000c1e1500 */
[----:B--2---:R-:W-:Y:S02]  /*0800*/  IADD3 R16, P2, PT, R49, R16, RZ ;  /* 0x0000001031107210 */ /* 0x004fe40007f5e0ff */
[-C--:B------:R-:W-:Y:S01]  /*0810*/  LEA.HI.X.SX32 R7, R37, R17.reuse, 0x1, P1 ;  /* 0x0000001125077211 */ /* 0x080fe200008f0eff */
[----:B------:R-:W5:Y:S01]  /*0820*/  LDG.E.U16 R8, desc[UR24][R8.64] ;  /* 0x0000001808087981 */ /* 0x000f62000c1e1500 */
[----:B------:R-:W-:-:S02]  /*0830*/  LEA.HI.X.SX32 R5, R39, R17, 0x1, P4 ;  /* 0x0000001127057211 */ /* 0x000fc400020f0eff */
[-C--:B------:R-:W-:Y:S01]  /*0840*/  LEA.HI.X.SX32 R11, R41, R17.reuse, 0x1, P5 ;  /* 0x00000011290b7211 */ /* 0x080fe200028f0eff */
[----:B------:R-:W5:Y:S01]  /*0850*/  LDG.E.U16 R6, desc[UR24][R6.64] ;  /* 0x0000001806067981 */ /* 0x000f62000c1e1500 */
[-C--:B------:R-:W-:Y:S02]  /*0860*/  LEA.HI.X.SX32 R13, R13, R17.reuse, 0x1, P3 ;  /* 0x000000110d0d7211 */ /* 0x080fe400018f0eff */
[-C--:B------:R-:W-:Y:S01]  /*0870*/  LEA.HI.X.SX32 R15, R43, R17.reuse, 0x1, P6 ;  /* 0x000000112b0f7211 */ /* 0x080fe200030f0eff */
[----:B------:R2:W5:Y:S01]  /*0880*/  LDG.E.U16 R4, desc[UR24][R4.64] ;  /* 0x0000001804047981 */ /* 0x000562000c1e1500 */
[----:B------:R-:W-:-:S03]  /*0890*/  LEA.HI.X.SX32 R17, R3, R17, 0x1, P2 ;  /* 0x0000001103117211 */ /* 0x000fc600010f0eff */
[----:B------:R4:W5:Y:S01]  /*08a0*/  LDG.E.U16 R3, desc[UR24][R24.64] ;  /* 0x0000001818037981 */ /* 0x000962000c1e1500 */
[----:B-1----:R-:W-:Y:S02]  /*08b0*/  LOP3.LUT R19, R0, 0xf, RZ, 0xc0, !PT ;  /* 0x0000000f00137812 */ /* 0x002fe400078ec0ff */
[----:B------:R-:W-:Y:S01]  /*08c0*/  SHF.R.U32.HI R36, RZ, 0x4, R0 ;  /* 0x00000004ff247819 */ /* 0x000fe20000011600 */
[----:B------:R1:W5:Y:S01]  /*08d0*/  LDG.E.U16 R15, desc[UR24][R14.64] ;  /* 0x000000180e0f7981 */ /* 0x000362000c1e1500 */
[----:B--2---:R-:W-:-:S03]  /*08e0*/  SHF.L.U32 R5, R68, 0x1, RZ ;  /* 0x0000000144057819 */ /* 0x004fc600000006ff */
[----:B------:R2:W5:Y:S01]  /*08f0*/  LDG.E.U16 R17, desc[UR24][R16.64] ;  /* 0x0000001810117981 */ /* 0x000562000c1e1500 */
[----:B----4-:R-:W4:Y:S01]  /*0900*/  LDC.64 R24, c[0x0][0x388] ;  /* 0x0000e200ff187b82 */ /* 0x010f220000000a00 */
[----:B---3--:R-:W-:Y:S01]  /*0910*/  IMAD R19, R19, UR4, RZ ;  /* 0x0000000413137c24 */ /* 0x008fe2000f8e02ff */
[----:B------:R-:W-:Y:S01]  /*0920*/  SGXT.U32 R36, R36, 0x3 ;  /* 0x000000032424781a */ /* 0x000fe20000000000 */
[----:B------:R-:W-:Y:S01]  /*0930*/  IMAD.HI R68, R68, 0x2, RZ ;  /* 0x0000000244447827 */ /* 0x000fe200078e02ff */
[----:B------:R-:W-:Y:S01]  /*0940*/  SHF.R.U32.HI R9, RZ, 0x5, R0 ;  /* 0x00000005ff097819 */ /* 0x000fe20000011600 */
[----:B------:R3:W5:Y:S01]  /*0950*/  LDG.E.U16 R10, desc[UR24][R10.64] ;  /* 0x000000180a0a7981 */ /* 0x000762000c1e1500 */
[C---:B------:R-:W-:Y:S01]  /*0960*/  SHF.L.U32 R7, R19.reuse, 0x1, RZ ;  /* 0x0000000113077819 */ /* 0x040fe200000006ff */
[----:B------:R-:W-:Y:S01]  /*0970*/  IMAD.HI R19, R19, 0x2, RZ ;  /* 0x0000000213137827 */ /* 0x000fe200078e02ff */
[----:B0-----:R-:W-:Y:S01]  /*0980*/  R2UR UR12, R34 ;  /* 0x00000000220c72ca */ /* 0x001fe200000e0000 */
[----:B------:R3:W5:Y:S02]  /*0990*/  LDG.E.U16 R12, desc[UR24][R12.64] ;  /* 0x000000180c0c7981 */ /* 0x000764000c1e1500 */
[----:B------:R-:W-:Y:S01]  /*09a0*/  IMAD R36, R36, R69, RZ ;  /* 0x0000004524247224 */ /* 0x000fe200078e02ff */
[----:B----4-:R-:W-:-:S04]  /*09b0*/  IADD3 R63, P1, P2, R7, R24, R5 ;  /* 0x00000018073f7210 */ /* 0x010fc80007a3e005 */
[----:B------:R-:W-:Y:S02]  /*09c0*/  IADD3.X R19, PT, PT, R19, R25, R68, P1, P2 ;  /* 0x0000001913137210 */ /* 0x000fe40000fe4444 */
[----:B------:R-:W-:-:S04]  /*09d0*/  LEA R50, P1, R36, R63, 0x1 ;  /* 0x0000003f24327211 */ /* 0x000fc800078208ff */
[----:B------:R-:W-:Y:S02]  /*09e0*/  LEA.HI.X.SX32 R51, R36, R19, 0x1, P1 ;  /* 0x0000001324337211 */ /* 0x000fe400008f0eff */
[----:B-1----:R-:W-:-:S03]  /*09f0*/  LEA R14, R69, R36, 0x3 ;  /* 0x00000024450e7211 */ /* 0x002fc600078e18ff */
[----:B------:R3:W-:Y:S01]  /*0a00*/  STL.64 [R1], R50 ;  /* 0x0000003201007387 */ /* 0x0007e20000100a00 */
[C---:B------:R-:W-:Y:S02]  /*0a10*/  SHF.L.U32 R5, R0.reuse, 0x1, RZ ;  /* 0x0000000100057819 */ /* 0x040fe400000006ff */
[----:B--2---:R-:W-:Y:S02]  /*0a20*/  LEA R16, R69, R14, 0x3 ;  /* 0x0000000e45107211 */ /* 0x004fe400078e18ff */
[----:B------:R-:W-:Y:S02]  /*0a30*/  LOP3.LUT R52, R5, 0x7e, RZ, 0xc0, !PT ;  /* 0x0000007e05347812 */ /* 0x000fe400078ec0ff */
[----:B------:R-:W-:Y:S02]  /*0a40*/  LEA R5, R69, R16, 0x3 ;  /* 0x0000001045057211 */ /* 0x000fe400078e18ff */
[----:B------:R-:W-:Y:S02]  /*0a50*/  LOP3.LUT R7, R0, 0x40, RZ, 0xc0, !PT ;  /* 0x0000004000077812 */ /* 0x000fe400078ec0ff */
[----:B------:R-:W-:-:S02]  /*0a60*/  LEA R62, P4, R5, R63, 0x1 ;  /* 0x0000003f053e7211 */ /* 0x000fc400078808ff */
[----:B------:R-:W-:Y:S02]  /*0a70*/  LEA R7, R7, R52, 0x5 ;  /* 0x0000003407077211 */ /* 0x000fe400078e28ff */
[-C--:B------:R-:W-:Y:S02]  /*0a80*/  LEA R66, P2, R14, R63.reuse, 0x1 ;  /* 0x0000003f0e427211 */ /* 0x080fe400078408ff */
[----:B------:R-:W-:Y:S02]  /*0a90*/  LEA R64, P3, R16, R63, 0x1 ;  /* 0x0000003f10407211 */ /* 0x000fe400078608ff */
[----:B------:R-:W-:Y:S02]  /*0aa0*/  R2UR UR20, R9 ;  /* 0x00000000091472ca */ /* 0x000fe400000e0000 */
[-C--:B------:R-:W-:Y:S02]  /*0ab0*/  LEA.HI.X.SX32 R63, R5, R19.reuse, 0x1, P4 ;  /* 0x00000013053f7211 */ /* 0x080fe400020f0eff */
[----:B------:R-:W-:-:S02]  /*0ac0*/  LEA.HI.X.SX32 R67, R14, R19, 0x1, P2 ;  /* 0x000000130e437211 */ /* 0x000fc400010f0eff */
[----:B------:R-:W-:Y:S02]  /*0ad0*/  LEA.HI.X.SX32 R65, R16, R19, 0x1, P3 ;  /* 0x0000001310417211 */ /* 0x000fe400018f0eff */
[----:B------:R-:W-:Y:S01]  /*0ae0*/  LOP3.LUT R5, R7, 0x10, RZ, 0x3c, !PT ;  /* 0x0000001007057812 */ /* 0x000fe200078e3cff */
[----:B---3--:R-:W-:Y:S06]  /*0af0*/  @P0 BRA `(.L_x_5) ;  /* 0x0000000000180947 */ /* 0x008fec0003800000 */
[----:B------:R-:W-:Y:S01]  /*0b00*/  ELECT P1, URZ, PT ;  /* 0x0000000000ff782f */ /* 0x000fe20003820000 */
[----:B------:R-:W-:Y:S01]  /*0b10*/  HFMA2 R9, -RZ, RZ, 0, 5.9604644775390625e-08 ;  /* 0x00000001ff097431 */ /* 0x000fe200000001ff */
[----:B------:R-:W-:Y:S01]  /*0b20*/  UMOV UR4, 0x40 ;  /* 0x0000004000047882 */ /* 0x000fe20000000000 */
[----:B------:R-:W-:Y:S01]  /*0b30*/  UVIRTCOUNT.DEALLOC.SMPOOL 0x80 ;  /* 0x000000800000784c */ /* 0x000fe20000000000 */
[----:B------:R-:W-:-:S09]  /*0b40*/  ULEA UR4, UR6, UR4, 0x18 ;  /* 0x0000000406047291 */ /* 0x000fd2000f8ec0ff */
[----:B------:R0:W-:Y:S03]  /*0b50*/  @P1 STS.U8 [UR4], R9 ;  /* 0x00000009ff001988 */ /* 0x0001e60008000004 */
.L_x_5:
[----:B------:R-:W-:Y:S01]  /*0b60*/  USHF.L.U32 UR4, UR20, 0x15, URZ ;  /* 0x0000001514047899 */ /* 0x000fe200080006ff */
[C---:B0-----:R-:W-:Y:S01]  /*0b70*/  LOP3.LUT R9, R7.reuse, 0x20, RZ, 0x3c, !PT ;  /* 0x0000002007097812 */ /* 0x041fe200078e3cff */
[----:B-----5:R-:W-:Y:S01]  /*0b80*/  STS.U16 [R7+UR13+0x400], R26 ;  /* 0x0004001a07007988 */ /* 0x020fe2000800040d */
[C---:B------:R-:W-:Y:S01]  /*0b90*/  LOP3.LUT R11, R7.reuse, 0x30, RZ, 0x3c, !PT ;  /* 0x00000030070b7812 */ /* 0x040fe200078e3cff */
[----:B------:R-:W-:Y:S01]  /*0ba0*/  ULOP3.LUT UR4, UR4, 0x600000, URZ, 0xc0, !UPT ;  /* 0x0060000004047892 */ /* 0x000fe2000f8ec0ff */
[C---:B------:R-:W-:Y:S01]  /*0bb0*/  LOP3.LUT R13, R7.reuse, 0x40, RZ, 0x3c, !PT ;  /* 0x00000040070d7812 */ /* 0x040fe200078e3cff */
[----:B------:R0:W-:Y:S01]  /*0bc0*/  STS.U16 [R7+UR13], R2 ;  /* 0x0000000207007988 */ /* 0x0001e2000800040d */
[----:B------:R-:W-:Y:S01]  /*0bd0*/  LOP3.LUT R19, R7, 0x50, RZ, 0x3c, !PT ;  /* 0x0000005007137812 */ /* 0x000fe200078e3cff */
[----:B------:R-:W-:Y:S01]  /*0be0*/  UIADD3 UR14, UPT, UPT, UR12, UR4, URZ ;  /* 0x000000040c0e7290 */ /* 0x000fe2000fffe0ff */
[----:B------:R-:W-:Y:S01]  /*0bf0*/  LOP3.LUT P1, RZ, R0, 0x7f, RZ, 0xc0, !PT ;  /* 0x0000007f00ff7812 */ /* 0x000fe2000782c0ff */
[----:B------:R-:W-:Y:S01]  /*0c00*/  STS.U16 [R5+UR13+0x80], R32 ;  /* 0x0000802005007988 */ /* 0x000fe2000800040d */
[----:B------:R-:W-:Y:S01]  /*0c10*/  UMOV UR5, 0x1 ;  /* 0x0000000100057882 */ /* 0x000fe20000000000 */
[----:B------:R-:W-:-:S02]  /*0c20*/  UIADD3 UR15, UPT, UPT, UR13, 0x1c00, URZ ;  /* 0x00001c000d0f7890 */ /* 0x000fc4000fffe0ff */
[----:B------:R1:W-:Y:S01]  /*0c30*/  STS.U16 [R5+UR13+0x480], R8 ;  /* 0x0004800805007988 */ /* 0x0003e2000800040d */
[----:B------:R-:W2:Y:S01]  /*0c40*/  LDCU UR16, c[0x0][0x3f0] ;  /* 0x00007e00ff1077ac */ /* 0x000ea20008000800 */
[C---:B0-----:R-:W-:Y:S02]  /*0c50*/  LOP3.LUT R2, R7.reuse, 0x60, RZ, 0x3c, !PT ;  /* 0x0000006007027812 */ /* 0x041fe400078e3cff */
[----:B------:R0:W-:Y:S04]  /*0c60*/  STS.U16 [R9+UR13+0x500], R6 ;  /* 0x0005000609007988 */ /* 0x0001e8000800040d */
[----:B------:R3:W-:Y:S01]  /*0c70*/  STS.U16 [R9+UR13+0x100], R30 ;  /* 0x0001001e09007988 */ /* 0x0007e2000800040d */
[----:B------:R-:W-:Y:S01]  /*0c80*/  VOTEU.ALL UP0, P1 ;  /* 0x0000000000ff7886 */ /* 0x000fe20000800000 */
[----:B------:R-:W-:Y:S01]  /*0c90*/  VOTEU.ALL UP1, P1 ;  /* 0x0000000000ff7886 */ /* 0x000fe20000820000 */
[----:B-1----:R-:W-:Y:S01]  /*0ca0*/  PRMT R5, RZ, 0x7610, R5 ;  /* 0x00007610ff057816 */ /* 0x002fe20000000005 */
[----:B------:R-:W-:Y:S01]  /*0cb0*/  STS.U16 [R11+UR13+0x180], R28 ;  /* 0x0001801c0b007988 */ /* 0x000fe2000800040d */
[----:B0-----:R-:W-:-:S03]  /*0cc0*/  LOP3.LUT R6, R7, 0x70, RZ, 0x3c, !PT ;  /* 0x0000007007067812 */ /* 0x001fc600078e3cff */
[----:B------:R0:W-:Y:S01]  /*0cd0*/  STS.U16 [R11+UR13+0x580], R4 ;  /* 0x000580040b007988 */ /* 0x0001e2000800040d */
[----:B------:R-:W-:-:S04]  /*0ce0*/  @!UP0 UIADD3 UR6, UPT, UPT, -UR5, 0x100000, URZ ;  /* 0x0010000005068890 */ /* 0x000fc8000fffe1ff */
[----:B------:R-:W-:Y:S02]  /*0cf0*/  @!UP0 USHF.L.U32 UR7, UR6, 0xb, URZ ;  /* 0x0000000b06078899 */ /* 0x000fe400080006ff */
[----:B------:R-:W-:Y:S01]  /*0d00*/  @!UP0 USHF.L.U32 UR6, UR6, 0x1, URZ ;  /* 0x0000000106068899 */ /* 0x000fe200080006ff */
[----:B--2---:R-:W-:Y:S01]  /*0d10*/  ISETP.LT.AND P2, PT, RZ, UR16, PT ;  /* 0x00000010ff007c0c */ /* 0x004fe2000bf41270 */
[----:B------:R-:W-:Y:S01]  /*0d20*/  STS.U16 [R13+UR13+0x200], R18 ;  /* 0x000200120d007988 */ /* 0x000fe2000800040d */
[----:B------:R-:W-:Y:S02]  /*0d30*/  PRMT R7, RZ, 0x7610, R7 ;  /* 0x00007610ff077816 */ /* 0x000fe40000000007 */
[----:B---3--:R-:W-:Y:S01]  /*0d40*/  PRMT R9, RZ, 0x7610, R9 ;  /* 0x00007610ff097816 */ /* 0x008fe20000000009 */
[----:B------:R-:W-:Y:S01]  /*0d50*/  STS.U16 [R13+UR13+0x600], R10 ;  /* 0x0006000a0d007988 */ /* 0x000fe2000800040d */
[----:B0-----:R-:W-:-:S03]  /*0d60*/  PRMT R11, RZ, 0x7610, R11 ;  /* 0x00007610ff0b7816 */ /* 0x001fc6000000000b */
[----:B------:R-:W-:Y:S04]  /*0d70*/  STS.U16 [R19+UR13+0x280], R20 ;  /* 0x0002801413007988 */ /* 0x000fe8000800040d */
[----:B------:R-:W-:Y:S04]  /*0d80*/  STS.U16 [R19+UR13+0x680], R12 ;  /* 0x0006800c13007988 */ /* 0x000fe8000800040d */
[----:B------:R-:W-:Y:S04]  /*0d90*/  STS.U16 [R2+UR13+0x300], R22 ;  /* 0x0003001602007988 */ /* 0x000fe8000800040d */
[----:B------:R-:W-:Y:S04]  /*0da0*/  STS.U16 [R2+UR13+0x700], R15 ;  /* 0x0007000f02007988 */ /* 0x000fe8000800040d */
[----:B------:R0:W-:Y:S04]  /*0db0*/  STS.U16 [R6+UR13+0x380], R3 ;  /* 0x0003800306007988 */ /* 0x0001e8000800040d */
[----:B------:R1:W-:Y:S01]  /*0dc0*/  STS.U16 [R6+UR13+0x780], R17 ;  /* 0x0007801106007988 */ /* 0x0003e2000800040d */
[----:B------:R-:W-:Y:S01]  /*0dd0*/  STTM.x16 tmem[UR14], RZ ;  /* 0x000000ff000079ed */ /* 0x000fe2000824000e */
[----:B------:R-:W2:Y:S02]  /*0de0*/  FENCE.VIEW.ASYNC.T ;  /* 0x00000000000073c6 */ /* 0x000ea40000000200 */
[----:B--2---:R-:W-:Y:S06]  /*0df0*/  BAR.SYNC.DEFER_BLOCKING 0x0 ;  /* 0x0000000000007b1d */ /* 0x004fec0000010000 */
[----:B------:R-:W2:Y:S02]  /*0e00*/  FENCE.VIEW.ASYNC.S ;  /* 0x00000000000073c6 */ /* 0x000ea40000000000 */
[----:B--2---:R2:W3:Y:S02]  /*0e10*/  @!UP1 SYNCS.EXCH.64 URZ, [UR15], UR6 ;  /* 0x000000060fff95b2 */ /* 0x0044e40008000100 */
[----:B---3--:R-:W-:Y:S06]  /*0e20*/  BAR.SYNC.DEFER_BLOCKING 0x0 ;  /* 0x0000000000007b1d */ /* 0x008fec0000010000 */
[----:B------:R-:W3:Y:S04]  /*0e30*/  @P2 LDG.E.U16 R5, desc[UR24][R50.64] ;  /* 0x0000001832052981 */ /* 0x000ee8000c1e1500 */
[----:B------:R-:W4:Y:S04]  /*0e40*/  @P2 LDG.E.U16 R7, desc[UR24][R66.64] ;  /* 0x0000001842072981 */ /* 0x000f28000c1e1500 */
[----:B------:R-:W4:Y:S04]  /*0e50*/  @P2 LDG.E.U16 R9, desc[UR24][R64.64] ;  /* 0x0000001840092981 */ /* 0x000f28000c1e1500 */
[----:B------:R-:W4:Y:S01]  /*0e60*/  @P2 LDG.E.U16 R11, desc[UR24][R62.64] ;  /* 0x000000183e0b2981 */ /* 0x000f22000c1e1500 */
[----:B--2---:R-:W-:-:S04]  /*0e70*/  @!UP0 UIADD3 UR6, UPT, UPT, -UR5, 0x100000, URZ ;  /* 0x0010000005068890 */ /* 0x004fc8000fffe1ff */
[----:B------:R-:W-:Y:S02]  /*0e80*/  @!UP0 USHF.L.U32 UR7, UR6, 0xb, URZ ;  /* 0x0000000b06078899 */ /* 0x000fe400080006ff */
[----:B------:R-:W-:Y:S01]  /*0e90*/  @!UP0 USHF.L.U32 UR6, UR6, 0x1, URZ ;  /* 0x0000000106068899 */ /* 0x000fe200080006ff */
[----:B------:R-:W-:Y:S01]  /*0ea0*/  VOTEU.ALL UP1, P1 ;  /* 0x0000000000ff7886 */ /* 0x000fe20000820000 */
[----:B0-----:R-:W-:Y:S01]  /*0eb0*/  SHF.R.S32.HI R3, RZ, 0x6, R0 ;  /* 0x00000006ff037819 */ /* 0x001fe20000011400 */
[----:B------:R-:W-:Y:S02]  /*0ec0*/  UIADD3 UR8, UPT, UPT, UR13, 0x1400, URZ ;  /* 0x000014000d087890 */ /* 0x000fe4000fffe0ff */
[----:B------:R-:W-:-:S04]  /*0ed0*/  @!UP0 UIADD3 UR4, UPT, UPT, -UR5, 0x100000, URZ ;  /* 0x0010000005048890 */ /* 0x000fc8000fffe1ff */
[----:B------:R-:W-:Y:S02]  /*0ee0*/  @!UP0 USHF.L.U32 UR5, UR4, 0xb, URZ ;  /* 0x0000000b04058899 */ /* 0x000fe400080006ff */
[----:B------:R-:W-:Y:S02]  /*0ef0*/  @!UP0 USHF.L.U32 UR4, UR4, 0x1, URZ ;  /* 0x0000000104048899 */ /* 0x000fe400080006ff */
[----:B------:R-:W-:Y:S01]  /*0f00*/  UIADD3 UR30, UPT, UPT, UR12, 0x10, URZ ;  /* 0x000000100c1e7890 */ /* 0x000fe2000fffe0ff */
[----:B------:R-:W-:Y:S02]  /*0f10*/  SGXT R3, R3, 0x1 ;  /* 0x000000010303781a */ /* 0x000fe40000000200 */
[----:B------:R-:W-:Y:S02]  /*0f20*/  ISETP.EQ.U32.AND P3, PT, RZ, UR20, P2 ;  /* 0x00000014ff007c0c */ /* 0x000fe40009762070 */
[----:B------:R-:W-:Y:S01]  /*0f30*/  LOP3.LUT R52, R52, 0x90, R3, 0x78, !PT ;  /* 0x0000009034347812 */ /* 0x000fe200078e7803 */
[----:B------:R1:W0:Y:S01]  /*0f40*/  @!UP1 SYNCS.EXCH.64 URZ, [UR13+0x1c08], UR6 ;  /* 0x001c08060dff95b2 */ /* 0x0002220008000100 */
[----:B------:R-:W-:-:S03]  /*0f50*/  VOTEU.ALL UP1, P1 ;  /* 0x0000000000ff7886 */ /* 0x000fc60000820000 */
[----:B---3--:R1:W-:Y:S04]  /*0f60*/  STS.U16 [R52+UR13+0x1000], R5 ;  /* 0x0010000534007988 */ /* 0x0083e8000800040d */
[----:B----4-:R1:W-:Y:S04]  /*0f70*/  STS.U16 [R52+UR13+0x1100], R7 ;  /* 0x0011000734007988 */ /* 0x0103e8000800040d */
[----:B------:R1:W-:Y:S04]  /*0f80*/  STS.U16 [R52+UR13+0x1200], R9 ;  /* 0x0012000934007988 */ /* 0x0003e8000800040d */
[----:B------:R1:W-:Y:S01]  /*0f90*/  STS.U16 [R52+UR13+0x1300], R11 ;  /* 0x0013000b34007988 */ /* 0x0003e2000800040d */
[----:B0-----:R0:W-:Y:S06]  /*0fa0*/  MEMBAR.ALL.CTA ;  /* 0x0000000000007992 */ /* 0x0011ec0000008000 */
[----:B0-----:R-:W-:Y:S04]  /*0fb0*/  FENCE.VIEW.ASYNC.S ;  /* 0x00000000000073c6 */ /* 0x001fe80000000000 */
[----:B------:R-:W0:Y:S02]  /*0fc0*/  FENCE.VIEW.ASYNC.S ;  /* 0x00000000000073c6 */ /* 0x000e240000000000 */
[----:B0-----:R1:W0:Y:S02]  /*0fd0*/  @!UP1 SYNCS.EXCH.64 URZ, [UR13+0x1400], UR4 ;  /* 0x001400040dff95b2 */ /* 0x0012240008000100 */
[----:B0-----:R-:W-:Y:S06]  /*0fe0*/  BAR.SYNC.DEFER_BLOCKING 0x0 ;  /* 0x0000000000007b1d */ /* 0x001fec0000010000 */
[----:B-1----:R-:W-:Y:S05]  /*0ff0*/  @!P3 BRA `(.L_x_6) ;  /* 0x000000000040b947 */ /* 0x002fea0003800000 */
[----:B------:R-:W-:Y:S02]  /*1000*/  USHF.R.U32.HI UR6, URZ, 0x4, UR13 ;  /* 0x00000004ff067899 */ /* 0x000fe4000801160d */
[----:B------:R-:W-:Y:S02]  /*1010*/  UIADD3 UR4, UPT, UPT, UR13, 0x1000, URZ ;  /* 0x000010000d047890 */ /* 0x000fe4000fffe0ff */
[----:B------:R-:W-:Y:S02]  /*1020*/  USGXT.U32 UR6, UR6, 0xe ;  /* 0x0000000e0606789a */ /* 0x000fe40008000000 */
[----:B------:R-:W-:Y:S02]  /*1030*/  USHF.R.U32.HI UR4, URZ, 0x4, UR4 ;  /* 0x00000004ff047899 */ /* 0x000fe40008011604 */
[----:B------:R-:W-:Y:S02]  /*1040*/  ULOP3.LUT UR6, UR6, 0x800000, URZ, 0xfc, !UPT ;  /* 0x0080000006067892 */ /* 0x000fe4000f8efcff */
[----:B------:R-:W-:Y:S01]  /*1050*/  USGXT.U32 UR10, UR4, 0xe ;  /* 0x0000000e040a789a */ /* 0x000fe20008000000 */
[----:B------:R-:W-:-:S02]  /*1060*/  UMOV UR5, URZ ;  /* 0x000000ff00057c82 */ /* 0x000fc40008000000 */
[----:B------:R-:W-:Y:S01]  /*1070*/  UMOV UR4, UR8 ;  /* 0x0000000800047c82 */ /* 0x000fe20008000000 */
[----:B------:R-:W-:Y:S01]  /*1080*/  UMOV UR18, 0x0 ;  /* 0x0000000000127882 */ /* 0x000fe20000000000 */
[----:B------:R-:W-:Y:S01]  /*1090*/  UMOV UR19, 0x8088010 ;  /* 0x0808801000137882 */ /* 0x000fe20000000000 */
[----:B------:R-:W-:Y:S01]  /*10a0*/  UMOV UR7, 0x40004040 ;  /* 0x4000404000077882 */ /* 0x000fe20000000000 */
[----:B------:R-:W-:Y:S01]  /*10b0*/  UMOV UR11, 0xc0004010 ;  /* 0xc0004010000b7882 */ /* 0x000fe20000000000 */
[----:B------:R-:W-:Y:S01]  /*10c0*/  UMOV UR4, UR4 ;  /* 0x0000000400047c82 */ /* 0x000fe20008000000 */
[----:B------:R0:W-:Y:S01]  /*10d0*/  UTCHMMA gdesc[UR6], gdesc[UR10], tmem[UR30], tmem[UR18], idesc[UR19], !UPT ;  /* 0x00ff120a060075ea */ /* 0x0001e2000f80001e */
[----:B------:R0:W-:Y:S01]  /*10e0*/  UTCBAR [UR4], URZ ;  /* 0x000000ff040073e9 */ /* 0x0001e200080000ff */
[----:B------:R-:W-:Y:S02]  /*10f0*/  NOP ;  /* 0x0000000000007918 */ /* 0x000fe40000000000 */
.L_x_6:
[----:B------:R-:W-:Y:S05]  /*1100*/  @!P2 BRA `(.L_x_7) ;  /* 0x000000000008a947 */ /* 0x000fea0003800000 */
[----:B------:R-:W1:Y:S02]  /*1110*/  SYNCS.PHASECHK.TRANS64.TRYWAIT P4, [UR13+0x1400], RZ ;  /* 0x001400ffff0075a7 */ /* 0x000e64000808110d */
[----:B-1----:R-:W-:Y:S05]  /*1120*/  @!P4 BRA `(.L_x_8) ;  /* 0x0000003400b8c947 */ /* 0x002fea0003800000 */
.L_x_7:
[----:B------:R-:W-:Y:S01]  /*1130*/  BAR.SYNC.DEFER_BLOCKING 0x0 ;  /* 0x0000000000007b1d */ /* 0x000fe20000010000 */
[----:B------:R-:W-:Y:S02]  /*1140*/  LOP3.LUT R37, R0, 0x1f, RZ, 0xc0, !PT ;  /* 0x0000001f00257812 */ /* 0x000fe400078ec0ff */
[----:B------:R-:W-:-:S03]  /*1150*/  SHF.R.U32.HI R41, RZ, 0x5, R0 ;  /* 0x00000005ff297819 */ /* 0x000fc60000011600 */
[----:B0-----:R-:W0:Y:S02]  /*1160*/  LDCU UR6, c[0x0][0x3a8] ;  /* 0x00007500ff0677ac */ /* 0x001e240008000800 */
[----:B------:R-:W1:Y:S01]  /*1170*/  LDC R36, c[0x0][0x3d8] ;  /* 0x0000f600ff247b82 */ /* 0x000e620000000800 */
[----:B------:R-:W0:Y:S01]  /*1180*/  LDTM.x32 R4, tmem[UR14+0x10] ;  /* 0x0000100e000479ee */ /* 0x000e2200082c0000 */
[----:B------:R-:W2:Y:S06]  /*1190*/  LDCU.64 UR26, c[0x0][0x3d0] ;  /* 0x00007a00ff1a77ac */ /* 0x000eac0008000a00 */
[----:B------:R-:W3:Y:S01]  /*11a0*/  LDC.64 R2, c[0x0][0x390] ;  /* 0x0000e400ff027b82 */ /* 0x000ee20000000a00 */
[----:B------:R-:W4:Y:S01]  /*11b0*/  @!P1 SYNCS.CCTL.IV [UR13+0x1400] ;  /* 0x00140000ff0099b1 */ /* 0x000f22000800000d */
[----:B------:R-:W-:Y:S01]  /*11c0*/  NOP ;  /* 0x0000000000007918 */ /* 0x000fe20000000000 */
[----:B--2---:R-:W-:Y:S01]  /*11d0*/  UIMAD UR4, UR9, UR26, URZ ;  /* 0x0000001a090472a4 */ /* 0x004fe2000f8e02ff */
[----:B------:R-:W-:Y:S01]  /*11e0*/  IMAD R0, R37, UR27, RZ ;  /* 0x0000001b25007c24 */ /* 0x000fe2000f8e02ff */
[----:B------:R-:W-:Y:S01]  /*11f0*/  SGXT.U32 R37, R41, 0x2 ;  /* 0x000000022925781a */ /* 0x000fe20000000000 */
[----:B0-----:R-:W-:Y:S01]  /*1200*/  FMUL R38, R4, UR6 ;  /* 0x0000000604267c20 */ /* 0x001fe20008400000 */
[----:B------:R-:W-:Y:S01]  /*1210*/  FMUL R39, R5, UR6 ;  /* 0x0000000605277c20 */ /* 0x000fe20008400000 */
[----:B------:R-:W-:Y:S01]  /*1220*/  FMUL R40, R6, UR6 ;  /* 0x0000000606287c20 */ /* 0x000fe20008400000 */
[----:B------:R-:W-:Y:S01]  /*1230*/  USHF.L.U32 UR5, UR4, 0x1, URZ ;  /* 0x0000000104057899 */ /* 0x000fe200080006ff */
[----:B-1----:R-:W-:-:S02]  /*1240*/  IMAD R37, R37, R36, RZ ;  /* 0x0000002425257224 */ /* 0x002fc400078e02ff */
[----:B------:R-:W-:Y:S01]  /*1250*/  FMUL R41, R8, UR6 ;  /* 0x0000000608297c20 */ /* 0x000fe20008400000 */
[----:B------:R-:W-:Y:S01]  /*1260*/  FMUL R43, R10, UR6 ;  /* 0x000000060a2b7c20 */ /* 0x000fe20008400000 */
[----:B------:R-:W-:Y:S01]  /*1270*/  FMNMX3 R42, R38, R39, R40, !PT ;  /* 0x00000027262a7276 */ /* 0x000fe20007800028 */
[----:B------:R-:W-:Y:S01]  /*1280*/  FMUL R38, R7, UR6 ;  /* 0x0000000607267c20 */ /* 0x000fe20008400000 */
[C---:B------:R-:W-:Y:S01]  /*1290*/  SHF.L.U32 R39, R0.reuse, 0x1, RZ ;  /* 0x0000000100277819 */ /* 0x040fe200000006ff */
[----:B------:R-:W-:-:S04]  /*12a0*/  IMAD.HI R0, R0, 0x2, RZ ;  /* 0x0000000200007827 */ /* 0x000fc800078e02ff */
[----:B------:R-:W-:Y:S01]  /*12b0*/  FMUL R40, R9, UR6 ;  /* 0x0000000609287c20 */ /* 0x000fe20008400000 */
[----:B---3--:R-:W-:Y:S01]  /*12c0*/  IADD3 R2, P4, P5, R39, UR5, R2 ;  /* 0x0000000527027c10 */ /* 0x008fe2000fd9e002 */
[----:B------:R-:W-:Y:S01]  /*12d0*/  UIMAD.WIDE UR4, UR4, 0x2, URZ ;  /* 0x00000002040478a5 */ /* 0x000fe2000f8e02ff */
[----:B------:R-:W-:Y:S02]  /*12e0*/  LEA R39, R36, R37, 0x2 ;  /* 0x0000002524277211 */ /* 0x000fe400078e10ff */
[----:B------:R-:W-:Y:S02]  /*12f0*/  FMNMX3 R38, R42, R38, R41, !PT ;  /* 0x000000262a267276 */ /* 0x000fe40007800029 */
[----:B------:R-:W-:Y:S02]  /*1300*/  LEA R41, R36, R39, 0x2 ;  /* 0x0000002724297211 */ /* 0x000fe400078e10ff */
[----:B------:R-:W-:Y:S02]  /*1310*/  IADD3.X R0, PT, PT, R0, UR5, R3, P4, P5 ;  /* 0x0000000500007c10 */ /* 0x000fe4000a7ea403 */
[----:B------:R-:W-:-:S02]  /*1320*/  LEA R60, P5, R37, R2, 0x1 ;  /* 0x00000002253c7211 */ /* 0x000fc400078a08ff */
[----:B------:R-:W-:Y:S01]  /*1330*/  FMNMX3 R40, R38, R40, R43, !PT ;  /* 0x0000002826287276 */ /* 0x000fe2000780002b */
[----:B------:R-:W-:Y:S01]  /*1340*/  FMUL R38, R11, UR6 ;  /* 0x000000060b267c20 */ /* 0x000fe20008400000 */
[----:B------:R-:W-:Y:S01]  /*1350*/  LEA R3, R36, R41, 0x2 ;  /* 0x0000002924037211 */ /* 0x000fe200078e10ff */
[----:B------:R-:W-:Y:S01]  /*1360*/  FMUL R43, R12, UR6 ;  /* 0x000000060c2b7c20 */ /* 0x000fe20008400000 */
[----:B------:R-:W-:Y:S01]  /*1370*/  LEA.HI.X.SX32 R61, R37, R0, 0x1, P5 ;  /* 0x00000000253d7211 */ /* 0x000fe200028f0eff */
[----:B------:R-:W-:Y:S01]  /*1380*/  FMUL R37, R13, UR6 ;  /* 0x000000060d257c20 */ /* 0x000fe20008400000 */
[-C--:B------:R-:W-:Y:S02]  /*1390*/  LEA R58, P4, R39, R2.reuse, 0x1 ;  /* 0x00000002273a7211 */ /* 0x080fe400078808ff */
[-C--:B------:R-:W-:Y:S02]  /*13a0*/  LEA R56, P5, R41, R2.reuse, 0x1 ;  /* 0x0000000229387211 */ /* 0x080fe400078a08ff */
[----:B------:R-:W-:Y:S01]  /*13b0*/  LEA R54, P6, R3, R2, 0x1 ;  /* 0x0000000203367211 */ /* 0x000fe200078c08ff */
[----:B------:R-:W-:Y:S01]  /*13c0*/  FMUL R2, R14, UR6 ;  /* 0x000000060e027c20 */ /* 0x000fe20008400000 */
[----:B------:R-:W-:-:S02]  /*13d0*/  FMNMX3 R38, R40, R38, R43, !PT ;  /* 0x0000002628267276 */ /* 0x000fc4000780002b */
[-C--:B------:R-:W-:Y:S01]  /*13e0*/  LEA.HI.X.SX32 R59, R39, R0.reuse, 0x1, P4 ;  /* 0x00000000273b7211 */ /* 0x080fe200020f0eff */
[----:B------:R-:W-:Y:S01]  /*13f0*/  FMUL R39, R15, UR6 ;  /* 0x000000060f277c20 */ /* 0x000fe20008400000 */
[-C--:B------:R-:W-:Y:S02]  /*1400*/  LEA.HI.X.SX32 R57, R41, R0.reuse, 0x1, P5 ;  /* 0x0000000029397211 */ /* 0x080fe400028f0eff */
[----:B------:R-:W-:Y:S01]  /*1410*/  LEA.HI.X.SX32 R55, R3, R0, 0x1, P6 ;  /* 0x0000000003377211 */ /* 0x000fe200030f0eff */
[----:B------:R-:W-:Y:S01]  /*1420*/  FMUL R0, R16, UR6 ;  /* 0x0000000610007c20 */ /* 0x000fe20008400000 */
[----:B------:R-:W-:Y:S02]  /*1430*/  FMNMX3 R38, R38, R37, R2, !PT ;  /* 0x0000002526267276 */ /* 0x000fe40007800002 */
[----:B------:R-:W-:Y:S02]  /*1440*/  PRMT R37, RZ, 0x7610, R37 ;  /* 0x00007610ff257816 */ /* 0x000fe40000000025 */
[----:B------:R-:W-:Y:S01]  /*1450*/  FMNMX3 R38, R38, R39, R0, !PT ;  /* 0x0000002726267276 */ /* 0x000fe20007800000 */
[----:B------:R-:W-:Y:S01]  /*1460*/  FMUL R39, R17, UR6 ;  /* 0x0000000611277c20 */ /* 0x000fe20008400000 */
[----:B------:R-:W-:Y:S01]  /*1470*/  FMUL R0, R18, UR6 ;  /* 0x0000000612007c20 */ /* 0x000fe20008400000 */
[----:B------:R-:W-:Y:S01]  /*1480*/  PRMT R2, RZ, 0x7610, R2 ;  /* 0x00007610ff027816 */ /* 0x000fe20000000002 */
[----:B------:R0:W5:Y:S01]  /*1490*/  @P2 LDG.E.U16 R37, desc[UR24][R60.64] ;  /* 0x000000183c252981 */ /* 0x000162000c1e1500 */
[----:B------:R-:W-:-:S02]  /*14a0*/  PRMT R36, RZ, 0x7610, R36 ;  /* 0x00007610ff247816 */ /* 0x000fc40000000024 */
[----:B------:R-:W-:Y:S01]  /*14b0*/  FMNMX3 R38, R38, R39, R0, !PT ;  /* 0x0000002726267276 */ /* 0x000fe20007800000 */
[----:B------:R-:W-:Y:S01]  /*14c0*/  FMUL R0, R19, UR6 ;  /* 0x0000000613007c20 */ /* 0x000fe20008400000 */
[----:B------:R-:W-:Y:S01]  /*14d0*/  FMUL R39, R20, UR6 ;  /* 0x0000000614277c20 */ /* 0x000fe20008400000 */
[----:B------:R-:W-:Y:S01]  /*14e0*/  PRMT R3, RZ, 0x7610, R3 ;  /* 0x00007610ff037816 */ /* 0x000fe20000000003 */
[----:B------:R0:W5:Y:S03]  /*14f0*/  @P2 LDG.E.U16 R2, desc[UR24][R56.64] ;  /* 0x0000001838022981 */ /* 0x000166000c1e1500 */
[----:B------:R-:W-:Y:S01]  /*1500*/  FMNMX3 R38, R38, R0, R39, !PT ;  /* 0x0000000026267276 */ /* 0x000fe20007800027 */
[----:B------:R-:W-:Y:S01]  /*1510*/  FMUL R0, R21, UR6 ;  /* 0x0000000615007c20 */ /* 0x000fe20008400000 */
[----:B------:R-:W-:Y:S01]  /*1520*/  FMUL R39, R22, UR6 ;  /* 0x0000000616277c20 */ /* 0x000fe20008400000 */
[----:B------:R0:W5:Y:S04]  /*1530*/  @P2 LDG.E.U16 R36, desc[UR24][R58.64] ;  /* 0x000000183a242981 */ /* 0x000168000c1e1500 */
[----:B------:R-:W-:Y:S01]  /*1540*/  FMNMX3 R38, R38, R0, R39, !PT ;  /* 0x0000000026267276 */ /* 0x000fe20007800027 */
[----:B------:R-:W-:Y:S01]  /*1550*/  FMUL R0, R23, UR6 ;  /* 0x0000000617007c20 */ /* 0x000fe20008400000 */
[----:B------:R-:W-:Y:S01]  /*1560*/  FMUL R39, R24, UR6 ;  /* 0x0000000618277c20 */ /* 0x000fe20008400000 */
[----:B------:R0:W5:Y:S04]  /*1570*/  @P2 LDG.E.U16 R3, desc[UR24][R54.64] ;  /* 0x0000001836032981 */ /* 0x000168000c1e1500 */
[----:B------:R-:W-:Y:S01]  /*1580*/  FMNMX3 R38, R38, R0, R39, !PT ;  /* 0x0000000026267276 */ /* 0x000fe20007800027 */
[----:B------:R-:W-:Y:S01]  /*1590*/  FMUL R0, R25, UR6 ;  /* 0x0000000619007c20 */ /* 0x000fe20008400000 */
[----:B------:R-:W-:-:S05]  /*15a0*/  FMUL R39, R26, UR6 ;  /* 0x000000061a277c20 */ /* 0x000fca0008400000 */
        /* <DEDUP_REMOVED lines=13> */
[----:B------:R-:W-:-:S05]  /*1680*/  FMUL R0, R35, UR6 ;  /* 0x0000000623007c20 */ /* 0x000fca0008400000 */
[----:B------:R-:W-:-:S05]  /*1690*/  FMNMX3 R0, R39, -INF , R0, !PT ;  /* 0xff80000027007876 */ /* 0x000fca0007800000 */
[--C-:B------:R-:W-:Y:S01]  /*16a0*/  FFMA R4, R4, UR6, -R0.reuse ;  /* 0x0000000604047c23 */ /* 0x100fe20008000800 */
[--C-:B------:R-:W-:Y:S01]  /*16b0*/  FFMA R5, R5, UR6, -R0.reuse ;  /* 0x0000000605057c23 */ /* 0x100fe20008000800 */
[--C-:B------:R-:W-:Y:S02]  /*16c0*/  FFMA R6, R6, UR6, -R0.reuse ;  /* 0x0000000606067c23 */ /* 0x100fe40008000800 */
[----:B------:R-:W-:Y:S01]  /*16d0*/  FMUL R4, R4, 1.4426950216293334961 ;  /* 0x3fb8aa3b04047820 */ /* 0x000fe20000400000 */
[----:B------:R-:W-:Y:S01]  /*16e0*/  FMUL R5, R5, 1.4426950216293334961 ;  /* 0x3fb8aa3b05057820 */ /* 0x000fe20000400000 */
[----:B------:R-:W-:Y:S01]  /*16f0*/  FMUL R6, R6, 1.4426950216293334961 ;  /* 0x3fb8aa3b06067820 */ /* 0x000fe20000400000 */
[--C-:B------:R-:W-:Y:S01]  /*1700*/  FFMA R7, R7, UR6, -R0.reuse ;  /* 0x0000000607077c23 */ /* 0x100fe20008000800 */
[--C-:B------:R-:W-:Y:S02]  /*1710*/  FFMA R8, R8, UR6, -R0.reuse ;  /* 0x0000000608087c23 */ /* 0x100fe40008000800 */
[----:B------:R-:W-:Y:S01]  /*1720*/  MUFU.EX2 R4, R4 ;  /* 0x0000000400047308 */ /* 0x000fe20000000800 */
[----:B------:R-:W-:Y:S01]  /*1730*/  FMUL R41, R7, 1.4426950216293334961 ;  /* 0x3fb8aa3b07297820 */ /* 0x000fe20000400000 */
[----:B------:R-:W-:-:S06]  /*1740*/  FFMA R10, R10, UR6, -R0 ;  /* 0x000000060a0a7c23 */ /* 0x000fcc0008000800 */
[----:B------:R-:W1:Y:S01]  /*1750*/  MUFU.EX2 R5, R5 ;  /* 0x0000000500057308 */ /* 0x000e620000000800 */
[----:B------:R-:W-:Y:S01]  /*1760*/  FMUL R8, R8, 1.4426950216293334961 ;  /* 0x3fb8aa3b08087820 */ /* 0x000fe20000400000 */
[--C-:B------:R-:W-:Y:S01]  /*1770*/  FFMA R9, R9, UR6, -R0.reuse ;  /* 0x0000000609097c23 */ /* 0x100fe20008000800 */
[--C-:B------:R-:W-:Y:S01]  /*1780*/  FFMA R11, R11, UR6, -R0.reuse ;  /* 0x000000060b0b7c23 */ /* 0x100fe20008000800 */
[----:B------:R-:W-:-:S04]  /*1790*/  FFMA R14, R14, UR6, -R0 ;  /* 0x000000060e0e7c23 */ /* 0x000fc80008000800 */
[----:B------:R-:W2:Y:S01]  /*17a0*/  MUFU.EX2 R6, R6 ;  /* 0x0000000600067308 */ /* 0x000ea20000000800 */
[--C-:B------:R-:W-:Y:S01]  /*17b0*/  FFMA R15, R15, UR6, -R0.reuse ;  /* 0x000000060f0f7c23 */ /* 0x100fe20008000800 */
[----:B------:R-:W-:Y:S01]  /*17c0*/  FMUL R7, R10, 1.4426950216293334961 ;  /* 0x3fb8aa3b0a077820 */ /* 0x000fe20000400000 */
[--C-:B------:R-:W-:Y:S01]  /*17d0*/  FFMA R18, R18, UR6, -R0.reuse ;  /* 0x0000000612127c23 */ /* 0x100fe20008000800 */
[----:B------:R-:W-:Y:S01]  /*17e0*/  FMUL R39, R9, 1.4426950216293334961 ;  /* 0x3fb8aa3b09277820 */ /* 0x000fe20000400000 */
[----:B------:R-:W-:Y:S01]  /*17f0*/  FMUL R10, R11, 1.4426950216293334961 ;  /* 0x3fb8aa3b0b0a7820 */ /* 0x000fe20000400000 */
[--C-:B------:R-:W-:Y:S02]  /*1800*/  FFMA R19, R19, UR6, -R0.reuse ;  /* 0x0000000613137c23 */ /* 0x100fe40008000800 */
[----:B------:R-:W3:Y:S01]  /*1810*/  MUFU.EX2 R41, R41 ;  /* 0x0000002900297308 */ /* 0x000ee20000000800 */
[----:B------:R-:W-:Y:S01]  /*1820*/  FMUL R11, R14, 1.4426950216293334961 ;  /* 0x3fb8aa3b0e0b7820 */ /* 0x000fe20000400000 */
[--C-:B------:R-:W-:Y:S01]  /*1830*/  FFMA R22, R22, UR6, -R0.reuse ;  /* 0x0000000616167c23 */ /* 0x100fe20008000800 */
[----:B------:R-:W-:Y:S01]  /*1840*/  FMUL R14, R15, 1.4426950216293334961 ;  /* 0x3fb8aa3b0f0e7820 */ /* 0x000fe20000400000 */
[----:B------:R-:W-:Y:S01]  /*1850*/  FFMA R23, R23, UR6, -R0 ;  /* 0x0000000617177c23 */ /* 0x000fe20008000800 */
[----:B------:R-:W-:Y:S01]  /*1860*/  FMUL R15, R18, 1.4426950216293334961 ;  /* 0x3fb8aa3b120f7820 */ /* 0x000fe20000400000 */
[----:B------:R-:W-:-:S02]  /*1870*/  FMUL R18, R19, 1.4426950216293334961 ;  /* 0x3fb8aa3b13127820 */ /* 0x000fc40000400000 */
[----:B------:R-:W0:Y:S01]  /*1880*/  MUFU.EX2 R8, R8 ;  /* 0x0000000800087308 */ /* 0x000e220000000800 */
[----:B------:R-:W-:Y:S01]  /*1890*/  FMUL R19, R22, 1.4426950216293334961 ;  /* 0x3fb8aa3b16137820 */ /* 0x000fe20000400000 */
[--C-:B------:R-:W-:Y:S01]  /*18a0*/  FFMA R21, R21, UR6, -R0.reuse ;  /* 0x0000000615157c23 */ /* 0x100fe20008000800 */
[----:B------:R-:W-:Y:S01]  /*18b0*/  FMUL R22, R23, 1.4426950216293334961 ;  /* 0x3fb8aa3b17167820 */ /* 0x000fe20000400000 */
[----:B-1----:R-:W-:Y:S01]  /*18c0*/  FADD R23, R4, R5 ;  /* 0x0000000504177221 */ /* 0x002fe20000000000 */
[----:B------:R-:W-:-:S03]  /*18d0*/  FFMA R12, R12, UR6, -R0 ;  /* 0x000000060c0c7c23 */ /* 0x000fc60008000800 */
[----:B------:R-:W1:Y:S01]  /*18e0*/  MUFU.EX2 R39, R39 ;  /* 0x0000002700277308 */ /* 0x000e620000000800 */
[--C-:B------:R-:W-:Y:S01]  /*18f0*/  FFMA R13, R13, UR6, -R0.reuse ;  /* 0x000000060d0d7c23 */ /* 0x100fe20008000800 */
[--C-:B------:R-:W-:Y:S01]  /*1900*/  FFMA R16, R16, UR6, -R0.reuse ;  /* 0x0000000610107c23 */ /* 0x100fe20008000800 */
[----:B------:R-:W-:Y:S01]  /*1910*/  FMUL R21, R21, 1.4426950216293334961 ;  /* 0x3fb8aa3b15157820 */ /* 0x000fe20000400000 */
[--C-:B------:R-:W-:Y:S01]  /*1920*/  FFMA R17, R17, UR6, -R0.reuse ;  /* 0x0000000611117c23 */ /* 0x100fe20008000800 */
[----:B--2---:R-:W-:Y:S01]  /*1930*/  FADD R40, R6, R23 ;  /* 0x0000001706287221 */ /* 0x004fe20000000000 */
[----:B------:R-:W-:Y:S02]  /*1940*/  FMUL R9, R12, 1.4426950216293334961 ;  /* 0x3fb8aa3b0c097820 */ /* 0x000fe40000400000 */
[----:B------:R-:W2:Y:S01]  /*1950*/  MUFU.EX2 R7, R7 ;  /* 0x0000000700077308 */ /* 0x000ea20000000800 */
[----:B------:R-:W-:Y:S01]  /*1960*/  FFMA R20, R20, UR6, -R0 ;  /* 0x0000000614147c23 */ /* 0x000fe20008000800 */
[----:B------:R-:W-:Y:S01]  /*1970*/  FMUL R12, R13, 1.4426950216293334961 ;  /* 0x3fb8aa3b0d0c7820 */ /* 0x000fe20000400000 */
[----:B------:R-:W-:Y:S01]  /*1980*/  FMUL R13, R16, 1.4426950216293334961 ;  /* 0x3fb8aa3b100d7820 */ /* 0x000fe20000400000 */
[----:B------:R-:W-:Y:S01]  /*1990*/  FMUL R16, R17, 1.4426950216293334961 ;  /* 0x3fb8aa3b11107820 */ /* 0x000fe20000400000 */
[----:B------:R-:W-:-:S03]  /*19a0*/  FMUL R17, R20, 1.4426950216293334961 ;  /* 0x3fb8aa3b14117820 */ /* 0x000fc60000400000 */
[----:B------:R-:W0:Y:S01]  /*19b0*/  MUFU.EX2 R10, R10 ;  /* 0x0000000a000a7308 */ /* 0x000e220000000800 */
[----:B------:R-:W-:-:S07]  /*19c0*/  FFMA R20, R24, UR6, -R0 ;  /* 0x0000000618147c23 */ /* 0x000fce0008000800 */
[----:B------:R3:W-:Y:S02]  /*19d0*/  MUFU.EX2 R38, R21 ;  /* 0x0000001500267308 */ /* 0x0007e40000000800 */
[----:B---3--:R-:W-:-:S06]  /*19e0*/  FADD R21, R41, R40 ;  /* 0x0000002829157221 */ /* 0x008fcc0000000000 */
[----:B------:R-:W3:Y:S01]  /*19f0*/  MUFU.EX2 R9, R9 ;  /* 0x0000000900097308 */ /* 0x000ee20000000800 */
[----:B------:R-:W-:-:S07]  /*1a00*/  F2FP.F16.F32.PACK_AB R4, R5, R4 ;  /* 0x000000040504723e */ /* 0x000fce00000000ff */
[----:B------:R0:W-:Y:S01]  /*1a10*/  MUFU.EX2 R24, R22 ;  /* 0x0000001600187308 */ /* 0x0001e20000000800 */
[----:B------:R-:W-:Y:S01]  /*1a20*/  FFMA R25, R25, UR6, -R0 ;  /* 0x0000000619197c23 */ /* 0x000fe20008000800 */
[----:B------:R-:W-:Y:S01]  /*1a30*/  F2FP.F16.F32.PACK_AB R5, R41, R6 ;  /* 0x000000062905723e */ /* 0x000fe200000000ff */
[----:B0-----:R-:W-:-:S05]  /*1a40*/  FADD R22, R8, R21 ;  /* 0x0000001508167221 */ /* 0x001fca0000000000 */
[----:B------:R-:W0:Y:S01]  /*1a50*/  MUFU.EX2 R12, R12 ;  /* 0x0000000c000c7308 */ /* 0x000e220000000800 */
[----:B-1----:R-:W-:Y:S01]  /*1a60*/  FADD R22, R39, R22 ;  /* 0x0000001627167221 */ /* 0x002fe20000000000 */
[----:B------:R-:W-:-:S03]  /*1a70*/  FMUL R25, R25, 1.4426950216293334961 ;  /* 0x3fb8aa3b19197820 */ /* 0x000fc60000400000 */
[----:B--2---:R-:W-:-:S03]  /*1a80*/  FADD R41, R7, R22 ;  /* 0x0000001607297221 */ /* 0x004fc60000000000 */
[----:B------:R-:W1:Y:S01]  /*1a90*/  MUFU.EX2 R11, R11 ;  /* 0x0000000b000b7308 */ /* 0x000e620000000800 */
[----:B------:R-:W-:Y:S01]  /*1aa0*/  FFMA R6, R26, UR6, -R0 ;  /* 0x000000061a067c23 */ /* 0x000fe20008000800 */
[----:B------:R-:W-:-:S06]  /*1ab0*/  FADD R22, R10, R41 ;  /* 0x000000290a167221 */ /* 0x000fcc0000000000 */
[----:B------:R-:W2:Y:S01]  /*1ac0*/  MUFU.EX2 R14, R14 ;  /* 0x0000000e000e7308 */ /* 0x000ea20000000800 */
[----:B------:R-:W-:Y:S01]  /*1ad0*/  FMUL R20, R20, 1.4426950216293334961 ;  /* 0x3fb8aa3b14147820 */ /* 0x000fe20000400000 */
[----:B------:R-:W-:-:S06]  /*1ae0*/  FMUL R21, R6, 1.4426950216293334961 ;  /* 0x3fb8aa3b06157820 */ /* 0x000fcc0000400000 */
[----:B------:R-:W0:Y:S01]  /*1af0*/  MUFU.EX2 R13, R13 ;  /* 0x0000000d000d7308 */ /* 0x000e220000000800 */
[----:B------:R-:W-:-:S07]  /*1b00*/  FFMA R6, R27, UR6, -R0 ;  /* 0x000000061b067c23 */ /* 0x000fce0008000800 */
[----:B------:R3:W-:Y:S02]  /*1b10*/  MUFU.EX2 R26, R25 ;  /* 0x00000019001a7308 */ /* 0x0007e40000000800 */
[----:B---3--:R-:W-:-:S06]  /*1b20*/  FADD R25, R9, R22 ;  /* 0x0000001609197221 */ /* 0x008fcc0000000000 */
[----:B------:R-:W3:Y:S01]  /*1b30*/  MUFU.EX2 R16, R16 ;  /* 0x0000001000107308 */ /* 0x000ee20000000800 */
[----:B0-----:R-:W-:-:S04]  /*1b40*/  FADD R40, R12, R25 ;  /* 0x000000190c287221 */ /* 0x001fc80000000000 */
[----:B-1----:R-:W-:-:S03]  /*1b50*/  FADD R25, R11, R40 ;  /* 0x000000280b197221 */ /* 0x002fc60000000000 */
[----:B------:R-:W0:Y:S01]  /*1b60*/  MUFU.EX2 R15, R15 ;  /* 0x0000000f000f7308 */ /* 0x000e220000000800 */
[----:B--2---:R-:W-:-:S07]  /*1b70*/  FADD R40, R14, R25 ;  /* 0x000000190e287221 */ /* 0x004fce0000000000 */
[----:B------:R1:W-:Y:S01]  /*1b80*/  MUFU.EX2 R23, R20 ;  /* 0x0000001400177308 */ /* 0x0003e20000000800 */
[----:B------:R-:W-:-:S07]  /*1b90*/  FADD R25, R13, R40 ;  /* 0x000000280d197221 */ /* 0x000fce0000000000 */
[----:B------:R-:W2:Y:S01]  /*1ba0*/  MUFU.EX2 R18, R18 ;  /* 0x0000001200127308 */ /* 0x000ea20000000800 */
[----:B-1----:R-:W-:Y:S01]  /*1bb0*/  FMUL R20, R6, 1.4426950216293334961 ;  /* 0x3fb8aa3b06147820 */ /* 0x002fe20000400000 */
[----:B------:R-:W-:-:S04]  /*1bc0*/  FFMA R6, R28, UR6, -R0 ;  /* 0x000000061c067c23 */ /* 0x000fc80008000800 */
[----:B------:R-:W-:Y:S01]  /*1bd0*/  FMUL R22, R6, 1.4426950216293334961 ;  /* 0x3fb8aa3b06167820 */ /* 0x000fe20000400000 */
[----:B------:R-:W-:Y:S01]  /*1be0*/  FFMA R6, R29, UR6, -R0 ;  /* 0x000000061d067c23 */ /* 0x000fe20008000800 */
[----:B------:R-:W1:Y:S01]  /*1bf0*/  MUFU.EX2 R17, R17 ;  /* 0x0000001100117308 */ /* 0x000e620000000800 */
[----:B---3--:R-:W-:-:S07]  /*1c00*/  FADD R40, R16, R25 ;  /* 0x0000001910287221 */ /* 0x008fce0000000000 */
[----:B------:R3:W-:Y:S01]  /*1c10*/  MUFU.EX2 R27, R21 ;  /* 0x00000015001b7308 */ /* 0x0007e20000000800 */
[----:B0-----:R-:W-:Y:S01]  /*1c20*/  FADD R25, R15, R40 ;  /* 0x000000280f197221 */ /* 0x001fe20000000000 */
[----:B---3--:R-:W-:Y:S01]  /*1c30*/  FMUL R21, R6, 1.4426950216293334961 ;  /* 0x3fb8aa3b06157820 */ /* 0x008fe20000400000 */
[----:B------:R-:W-:-:S05]  /*1c40*/  FFMA R6, R30, UR6, -R0 ;  /* 0x000000061e067c23 */ /* 0x000fca0008000800 */
[----:B------:R-:W0:Y:S08]  /*1c50*/  MUFU.EX2 R19, R19 ;  /* 0x0000001300137308 */ /* 0x000e300000000800 */
[----:B------:R3:W0:Y:S02]  /*1c60*/  MUFU.EX2 R28, R20 ;  /* 0x00000014001c7308 */ /* 0x0006240000000800 */
[----:B---3--:R-:W-:Y:S01]  /*1c70*/  FMUL R20, R6, 1.4426950216293334961 ;  /* 0x3fb8aa3b06147820 */ /* 0x008fe20000400000 */
[----:B------:R-:W-:-:S05]  /*1c80*/  FFMA R6, R31, UR6, -R0 ;  /* 0x000000061f067c23 */ /* 0x000fca0008000800 */
[----:B------:R2:W3:Y:S01]  /*1c90*/  MUFU.EX2 R29, R22 ;  /* 0x00000016001d7308 */ /* 0x0004e20000000800 */
[----:B------:R-:W-:Y:S01]  /*1ca0*/  FMUL R40, R6, 1.4426950216293334961 ;  /* 0x3fb8aa3b06287820 */ /* 0x000fe20000400000 */
[----:B------:R-:W-:Y:S01]  /*1cb0*/  FFMA R6, R32, UR6, -R0 ;  /* 0x0000000620067c23 */ /* 0x000fe20008000800 */
[----:B--2---:R-:W-:-:S05]  /*1cc0*/  FADD R22, R18, R25 ;  /* 0x0000001912167221 */ /* 0x004fca0000000000 */
[----:B------:R1:W2:Y:S01]  /*1cd0*/  MUFU.EX2 R30, R21 ;  /* 0x00000015001e7308 */ /* 0x0002a20000000800 */
[----:B------:R-:W-:Y:S01]  /*1ce0*/  FMUL R25, R6, 1.4426950216293334961 ;  /* 0x3fb8aa3b06197820 */ /* 0x000fe20000400000 */
[----:B-1----:R-:W-:-:S04]  /*1cf0*/  FADD R21, R17, R22 ;  /* 0x0000001611157221 */ /* 0x002fc80000000000 */
[----:B------:R-:W-:Y:S01]  /*1d00*/  FADD R6, R38, R21 ;  /* 0x0000001526067221 */ /* 0x000fe20000000000 */
[----:B------:R-:W-:-:S03]  /*1d10*/  FFMA R33, R33, UR6, -R0 ;  /* 0x0000000621217c23 */ /* 0x000fc60008000800 */
[----:B0-----:R-:W-:Y:S01]  /*1d20*/  FADD R21, R19, R6 ;  /* 0x0000000613157221 */ /* 0x001fe20000000000 */
[----:B------:R-:W-:-:S03]  /*1d30*/  FMUL R22, R33, 1.4426950216293334961 ;  /* 0x3fb8aa3b21167820 */ /* 0x000fc60000400000 */
[----:B------:R-:W-:Y:S01]  /*1d40*/  FADD R6, R24, R21 ;  /* 0x0000001518067221 */ /* 0x000fe20000000000 */
[--C-:B------:R-:W-:Y:S01]  /*1d50*/  FFMA R34, R34, UR6, -R0.reuse ;  /* 0x0000000622227c23 */ /* 0x100fe20008000800 */
[----:B------:R-:W-:Y:S02]  /*1d60*/  FFMA R35, R35, UR6, -R0 ;  /* 0x0000000623237c23 */ /* 0x000fe40008000800 */
[----:B------:R-:W-:Y:S01]  /*1d70*/  FADD R33, R23, R6 ;  /* 0x0000000617217221 */ /* 0x000fe20000000000 */
[----:B------:R-:W-:Y:S01]  /*1d80*/  F2FP.F16.F32.PACK_AB R6, R39, R8 ;  /* 0x000000082706723e */ /* 0x000fe200000000ff */
[----:B------:R0:W1:Y:S02]  /*1d90*/  MUFU.EX2 R31, R20 ;  /* 0x00000014001f7308 */ /* 0x0000640000000800 */
[----:B------:R-:W-:Y:S01]  /*1da0*/  FADD R8, R26, R33 ;  /* 0x000000211a087221 */ /* 0x000fe20000000000 */
[----:B------:R-:W-:-:S03]  /*1db0*/  FMUL R21, R34, 1.4426950216293334961 ;  /* 0x3fb8aa3b22157820 */ /* 0x000fc60000400000 */
[----:B------:R-:W-:Y:S01]  /*1dc0*/  FADD R33, R27, R8 ;  /* 0x000000081b217221 */ /* 0x000fe20000000000 */
[----:B0-----:R-:W-:Y:S01]  /*1dd0*/  FMUL R20, R35, 1.4426950216293334961 ;  /* 0x3fb8aa3b23147820 */ /* 0x001fe20000400000 */
[----:B------:R-:W0:Y:S02]  /*1de0*/  MUFU.EX2 R32, R40 ;  /* 0x0000002800207308 */ /* 0x000e240000000800 */
[----:B------:R-:W-:-:S06]  /*1df0*/  FADD R8, R28, R33 ;  /* 0x000000211c087221 */ /* 0x000fcc0000000000 */
[----:B------:R-:W-:Y:S01]  /*1e00*/  MUFU.EX2 R25, R25 ;  /* 0x0000001900197308 */ /* 0x000fe20000000800 */
[----:B---3--:R-:W-:Y:S01]  /*1e10*/  FADD R33, R29, R8 ;  /* 0x000000081d217221 */ /* 0x008fe20000000000 */
[----:B------:R-:W-:-:S06]  /*1e20*/  F2FP.F16.F32.PACK_AB R8, R12, R9 ;  /* 0x000000090c08723e */ /* 0x000fcc00000000ff */
[----:B------:R-:W3:Y:S01]  /*1e30*/  MUFU.EX2 R22, R22 ;  /* 0x0000001600167308 */ /* 0x000ee20000000800 */
[----:B------:R-:W-:-:S07]  /*1e40*/  F2FP.F16.F32.PACK_AB R9, R14, R11 ;  /* 0x0000000b0e09723e */ /* 0x000fce00000000ff */
[----:B------:R-:W-:Y:S08]  /*1e50*/  MUFU.EX2 R21, R21 ;  /* 0x0000001500157308 */ /* 0x000ff00000000800 */
[----:B------:R-:W3:Y:S01]  /*1e60*/  MUFU.EX2 R20, R20 ;  /* 0x0000001400147308 */ /* 0x000ee20000000800 */
[----:B--2---:R-:W-:Y:S01]  /*1e70*/  FADD R14, R30, R33 ;  /* 0x000000211e0e7221 */ /* 0x004fe20000000000 */
[----:B------:R-:W-:-:S02]  /*1e80*/  F2FP.F16.F32.PACK_AB R12, R38, R17 ;  /* 0x00000011260c723e */ /* 0x000fc400000000ff */
[----:B------:R-:W-:Y:S01]  /*1e90*/  F2FP.F16.F32.PACK_AB R7, R10, R7 ;  /* 0x000000070a07723e */ /* 0x000fe200000000ff */
[----:B-1----:R-:W-:Y:S01]  /*1ea0*/  FADD R17, R31, R14 ;  /* 0x0000000e1f117221 */ /* 0x002fe20000000000 */
[----:B------:R-:W-:Y:S02]  /*1eb0*/  F2FP.F16.F32.PACK_AB R10, R16, R13 ;  /* 0x0000000d100a723e */ /* 0x000fe400000000ff */
[----:B------:R-:W-:Y:S01]  /*1ec0*/  F2FP.F16.F32.PACK_AB R13, R24, R19 ;  /* 0x00000013180d723e */ /* 0x000fe200000000ff */
[----:B0-----:R-:W-:Y:S01]  /*1ed0*/  FADD R24, R32, R17 ;  /* 0x0000001120187221 */ /* 0x001fe20000000000 */
[----:B------:R-:W-:Y:S02]  /*1ee0*/  F2FP.F16.F32.PACK_AB R11, R18, R15 ;  /* 0x0000000f120b723e */ /* 0x000fe400000000ff */
[----:B------:R-:W-:Y:S02]  /*1ef0*/  F2FP.F16.F32.PACK_AB R14, R26, R23 ;  /* 0x000000171a0e723e */ /* 0x000fe400000000ff */
[----:B------:R-:W-:-:S02]  /*1f00*/  F2FP.F16.F32.PACK_AB R15, R28, R27 ;  /* 0x0000001b1c0f723e */ /* 0x000fc400000000ff */
[----:B------:R-:W-:Y:S02]  /*1f10*/  F2FP.F16.F32.PACK_AB R16, R30, R29 ;  /* 0x0000001d1e10723e */ /* 0x000fe400000000ff */
[----:B------:R-:W-:Y:S02]  /*1f20*/  F2FP.F16.F32.PACK_AB R17, R32, R31 ;  /* 0x0000001f2011723e */ /* 0x000fe400000000ff */
[----:B---3--:R-:W-:Y:S02]  /*1f30*/  F2FP.F16.F32.PACK_AB R18, R22, R25 ;  /* 0x000000191612723e */ /* 0x008fe400000000ff */
[----:B------:R-:W-:Y:S01]  /*1f40*/  F2FP.F16.F32.PACK_AB R19, R20, R21 ;  /* 0x000000151413723e */ /* 0x000fe200000000ff */
[----:B----4-:R-:W-:Y:S06]  /*1f50*/  @!P2 BRA `(.L_x_9) ;  /* 0x000000000004a947 */ /* 0x010fec0003800000 */
[----:B------:R0:W-:Y:S02]  /*1f60*/  STTM.x16 tmem[UR14+0x30], R4 ;  /* 0x00003004000079ed */ /* 0x0001e4000824000e */
.L_x_9:
[----:B0-----:R-:W-:Y:S01]  /*1f70*/  LOP3.LUT R5, R52, 0x20, RZ, 0x3c, !PT ;  /* 0x0000002034057812 */ /* 0x001fe200078e3cff */
[----:B-----5:R-:W-:Y:S01]  /*1f80*/  STS.U16 [R52+UR13+0x1000], R37 ;  /* 0x0010002534007988 */ /* 0x020fe2000800040d */
[----:B------:R-:W-:Y:S01]  /*1f90*/  FADD R4, -R0, -INF ;  /* 0xff80000000047421 */ /* 0x000fe20000000100 */
[----:B------:R-:W-:Y:S01]  /*1fa0*/  UIADD3 UR16, UPT, UPT, UR16, -0x20, URZ ;  /* 0xffffffe010107890 */ /* 0x000fe2000fffe0ff */
[----:B------:R-:W-:Y:S01]  /*1fb0*/  FADD R25, R25, R24 ;  /* 0x0000001819197221 */ /* 0x000fe20000000000 */
[----:B------:R-:W-:Y:S01]  /*1fc0*/  STS.U16 [R52+UR13+0x1200], R2 ;  /* 0x0012000234007988 */ /* 0x000fe2000800040d */
[----:B------:R-:W-:-:S03]  /*1fd0*/  FMUL R23, R4, 1.4426950216293334961 ;  /* 0x3fb8aa3b04177820 */ /* 0x000fc60000400000 */
[----:B------:R-:W-:Y:S03]  /*1fe0*/  STS.U16 [R5+UR13+0x1100], R36 ;  /* 0x0011002405007988 */ /* 0x000fe6000800040d */
[----:B------:R-:W0:Y:S01]  /*1ff0*/  MUFU.EX2 R23, R23 ;  /* 0x0000001700177308 */ /* 0x000e220000000800 */
[----:B------:R1:W-:Y:S01]  /*2000*/  STS.U16 [R5+UR13+0x1300], R3 ;  /* 0x0013000305007988 */ /* 0x0003e2000800040d */
[----:B------:R-:W2:Y:S02]  /*2010*/  FENCE.VIEW.ASYNC.T ;  /* 0x00000000000073c6 */ /* 0x000ea40000000200 */
[----:B--2---:R-:W-:Y:S06]  /*2020*/  BAR.SYNC.DEFER_BLOCKING 0x0 ;  /* 0x0000000000007b1d */ /* 0x004fec0000010000 */
[----:B-1----:R-:W1:Y:S01]  /*2030*/  LDTM.x16 R4, tmem[UR14] ;  /* 0x0000000e000479ee */ /* 0x002e620008240000 */
[----:B------:R-:W-:Y:S01]  /*2040*/  NOP ;  /* 0x0000000000007918 */ /* 0x000fe20000000000 */
[----:B------:R-:W-:Y:S05]  /*2050*/  @!P2 BRA `(.L_x_10) ;  /* 0x000000000044a947 */ /* 0x000fea0003800000 */
[C---:B01----:R-:W-:Y:S01]  /*2060*/  FMUL R4, R23.reuse, R4 ;  /* 0x0000000417047220 */ /* 0x043fe20000400000 */
[C---:B------:R-:W-:Y:S01]  /*2070*/  FMUL R5, R23.reuse, R5 ;  /* 0x0000000517057220 */ /* 0x040fe20000400000 */
        /* <DEDUP_REMOVED lines=13> */
[----:B------:R-:W-:-:S04]  /*2150*/  FMUL R19, R23, R19 ;  /* 0x0000001317137220 */ /* 0x000fc80000400000 */
[----:B------:R2:W-:Y:S03]  /*2160*/  STTM.x16 tmem[UR14], R4 ;  /* 0x00000004000079ed */ /* 0x0005e6000824000e */
.L_x_10:
[----:B-1----:R-:W1:Y:S02]  /*2170*/  FENCE.VIEW.ASYNC.T ;  /* 0x00000000000073c6 */ /* 0x002e640000000200 */
[----:B-1----:R-:W-:Y:S01]  /*2180*/  BAR.SYNC.DEFER_BLOCKING 0x0 ;  /* 0x0000000000007b1d */ /* 0x002fe20000010000 */
[----:B------:R-:W-:Y:S01]  /*2190*/  FADD R22, R22, R25 ;  /* 0x0000001916167221 */ /* 0x000fe20000000000 */
[----:B------:R-:W-:Y:S02]  /*21a0*/  UISETP.GE.AND UP1, UPT, UR16, 0x1, UPT ;  /* 0x000000011000788c */ /* 0x000fe4000bf26270 */
[----:B------:R-:W-:Y:S01]  /*21b0*/  UIADD3 UR17, UPT, UPT, UR12, 0x30, URZ ;  /* 0x000000300c117890 */ /* 0x000fe2000fffe0ff */
[----:B------:R-:W-:-:S04]  /*21c0*/  FADD R21, R21, R22 ;  /* 0x0000001615157221 */ /* 0x000fc80000000000 */
[----:B------:R-:W-:-:S04]  /*21d0*/  FADD R20, R20, R21 ;  /* 0x0000001514147221 */ /* 0x000fc80000000000 */
[----:B0-----:R-:W-:Y:S01]  /*21e0*/  FADD R20, R23, R20 ;  /* 0x0000001417147221 */ /* 0x001fe20000000000 */
[----:B------:R0:W-:Y:S06]  /*21f0*/  MEMBAR.ALL.CTA ;  /* 0x0000000000007992 */ /* 0x0001ec0000008000 */
[----:B0-----:R-:W0:Y:S02]  /*2200*/  FENCE.VIEW.ASYNC.S ;  /* 0x00000000000073c6 */ /* 0x001e240000000000 */
[----:B0-----:R-:W-:Y:S06]  /*2210*/  BAR.SYNC.DEFER_BLOCKING 0x0 ;  /* 0x0000000000007b1d */ /* 0x001fec0000010000 */
[----:B------:R-:W-:Y:S05]  /*2220*/  @!P3 BRA `(.L_x_11) ;  /* 0x000000000050b947 */ /* 0x000fea0003800000 */
[----:B------:R-:W-:Y:S01]  /*2230*/  UIADD3 UR4, UPT, UPT, UR13, 0x1000, URZ ;  /* 0x000010000d047890 */ /* 0x000fe2000fffe0ff */
[----:B------:R-:W-:Y:S01]  /*2240*/  UMOV UR10, 0xfffffffe ;  /* 0xfffffffe000a7882 */ /* 0x000fe20000000000 */
[----:B------:R-:W-:Y:S02]  /*2250*/  UMOV UR11, 0x7fffbfdf ;  /* 0x7fffbfdf000b7882 */ /* 0x000fe40000000000 */
[----:B------:R-:W-:Y:S01]  /*2260*/  USHF.R.U32.HI UR4, URZ, 0x4, UR4 ;  /* 0x00000004ff047899 */ /* 0x000fe20008011604 */
[----:B------:R-:W-:Y:S01]  /*2270*/  UMOV UR7, URZ ;  /* 0x000000ff00077c82 */ /* 0x000fe20008000000 */
[----:B------:R-:W-:Y:S02]  /*2280*/  UIADD3 UR18, UPT, UPT, UR12, 0x38, URZ ;  /* 0x000000380c127890 */ /* 0x000fe4000fffe0ff */
[----:B------:R-:W-:Y:S01]  /*2290*/  USGXT.U32 UR6, UR4, 0xe ;  /* 0x0000000e0406789a */ /* 0x000fe20008000000 */
[----:B------:R-:W-:Y:S01]  /*22a0*/  UMOV UR22, 0x0 ;  /* 0x0000000000167882 */ /* 0x000fe20000000000 */
[----:B------:R-:W-:-:S02]  /*22b0*/  UMOV UR23, 0x8040010 ;  /* 0x0804001000177882 */ /* 0x000fc40000000000 */
[----:B------:R-:W-:Y:S01]  /*22c0*/  UIADD3.64 UR10, UPT, UPT, UR6, -UR10, URZ ;  /* 0x8000000a060a7297 */ /* 0x000fe2000fffe0ff */
[----:B------:R-:W-:Y:S01]  /*22d0*/  UMOV UR4, UR15 ;  /* 0x0000000f00047c82 */ /* 0x000fe20008000000 */
[----:B------:R-:W-:Y:S01]  /*22e0*/  UMOV UR5, URZ ;  /* 0x000000ff00057c82 */ /* 0x000fe20008000000 */
[----:B------:R-:W-:Y:S01]  /*22f0*/  UMOV UR7, 0x80004020 ;  /* 0x8000402000077882 */ /* 0x000fe20000000000 */
[----:B------:R-:W-:Y:S01]  /*2300*/  UMOV UR28, 0x0 ;  /* 0x00000000001c7882 */ /* 0x000fe20000000000 */
[----:B------:R-:W-:Y:S01]  /*2310*/  UMOV UR29, 0x8040010 ;  /* 0x08040010001d7882 */ /* 0x000fe20000000000 */
[----:B------:R-:W-:Y:S01]  /*2320*/  UMOV UR4, UR4 ;  /* 0x0000000400047c82 */ /* 0x000fe20008000000 */
[----:B------:R0:W-:Y:S02]  /*2330*/  UTCHMMA tmem[UR17], gdesc[UR6], tmem[UR12], tmem[UR22], idesc[UR23], UPT ;  /* 0x00ff1606110079ea */ /* 0x0001e4000b80000c */
[----:B------:R0:W-:Y:S01]  /*2340*/  UTCHMMA tmem[UR18], gdesc[UR10], tmem[UR12], tmem[UR28], idesc[UR29], UPT ;  /* 0x00ff1c0a120079ea */ /* 0x0001e2000b80000c */
[----:B------:R0:W-:Y:S01]  /*2350*/  UTCBAR [UR4], URZ ;  /* 0x000000ff040073e9 */ /* 0x0001e200080000ff */
[----:B------:R-:W-:Y:S01]  /*2360*/  NOP ;  /* 0x0000000000007918 */ /* 0x000fe20000000000 */
.L_x_11:
[----:B------:R-:W-:Y:S01]  /*2370*/  FSEL R0, R0, -INF , P2 ;  /* 0xff80000000007808 */ /* 0x000fe20001000000 */
[----:B0-----:R-:W-:Y:S01]  /*2380*/  UMOV UR6, URZ ;  /* 0x000000ff00067c82 */ /* 0x001fe20008000000 */
[----:B------:R-:W-:Y:S01]  /*2390*/  FSEL R53, R20, 1, P2 ;  /* 0x3f80000014357808 */ /* 0x000fe20001000000 */
[----:B------:R-:W-:Y:S06]  /*23a0*/  BRA.U !UP1, `(.L_x_12) ;  /* 0x0000001509347547 */ /* 0x000fec000b800000 */
[----:B------:R-:W-:Y:S01]  /*23b0*/  USHF.R.U32.HI UR5, URZ, 0x4, UR13 ;  /* 0x00000004ff057899 */ /* 0x000fe2000801160d */
[----:B------:R-:W-:Y:S01]  /*23c0*/  SHF.L.U32 R69, R69, 0x5, RZ ;  /* 0x0000000545457819 */ /* 0x000fe200000006ff */
[----:B------:R-:W-:Y:S01]  /*23d0*/  UIADD3 UR4, UPT, UPT, UR13, 0x1800, URZ ;  /* 0x000018000d047890 */ /* 0x000fe2000fffe0ff */
[----:B------:R-:W-:Y:S01]  /*23e0*/  HFMA2 R37, -RZ, RZ, 0, 0 ;  /* 0x00000000ff257431 */ /* 0x000fe200000001ff */
[----:B------:R-:W-:Y:S01]  /*23f0*/  USHF.L.U32 UR27, UR27, 0x5, URZ ;  /* 0x000000051b1b7899 */ /* 0x000fe200080006ff */
[----:B------:R-:W-:Y:S01]  /*2400*/  MOV R68, R0 ;  /* 0x0000000000447202 */ /* 0x000fe20000000f00 */
[----:B------:R-:W-:Y:S01]  /*2410*/  USGXT.U32 UR5, UR5, 0xe ;  /* 0x0000000e0505789a */ /* 0x000fe20008000000 */
[----:B------:R-:W-:Y:S01]  /*2420*/  MOV R3, R69 ;  /* 0x0000004500037202 */ /* 0x000fe20000000f00 */
[----:B------:R-:W-:Y:S02]  /*2430*/  USHF.R.U32.HI UR4, URZ, 0x4, UR4 ;  /* 0x00000004ff047899 */ /* 0x000fe40008011604 */
[----:B------:R-:W-:Y:S01]  /*2440*/  USHF.R.U32.HI UR26, URZ, 0x4, UR8 ;  /* 0x00000004ff1a7899 */ /* 0x000fe20008011608 */
[----:B------:R-:W-:Y:S01]  /*2450*/  MOV R2, UR27 ;  /* 0x0000001b00027c02 */ /* 0x000fe20008000f00 */
[----:B------:R-:W-:-:S02]  /*2460*/  USGXT.U32 UR4, UR4, 0xe ;  /* 0x0000000e0404789a */ /* 0x000fc40008000000 */
[----:B------:R-:W-:Y:S01]  /*2470*/  ULOP3.LUT UR29, UR5, 0x800000, URZ, 0xfc, !UPT ;  /* 0x00800000051d7892 */ /* 0x000fe2000f8efcff */
[----:B------:R-:W-:Y:S01]  /*2480*/  UMOV UR18, 0xfffffffe ;  /* 0xfffffffe00127882 */ /* 0x000fe20000000000 */
[----:B------:R-:W-:Y:S01]  /*2490*/  UMOV UR19, 0x7fffbfdf ;  /* 0x7fffbfdf00137882 */ /* 0x000fe20000000000 */
[----:B------:R-:W-:Y:S01]  /*24a0*/  UMOV UR5, URZ ;  /* 0x000000ff00057c82 */ /* 0x000fe20008000000 */
[----:B------:R-:W-:Y:S01]  /*24b0*/  UISETP.NE.U32.AND UP1, UPT, UR20, URZ, UPT ;  /* 0x000000ff1400728c */ /* 0x000fe2000bf25070 */
[----:B------:R-:W0:Y:S01]  /*24c0*/  LDCU UR31, c[0x0][0x3a8] ;  /* 0x00007500ff1f77ac */ /* 0x000e220008000800 */
[----:B------:R-:W-:Y:S02]  /*24d0*/  USGXT.U32 UR26, UR26, 0xe ;  /* 0x0000000e1a1a789a */ /* 0x000fe40008000000 */
[----:B------:R-:W-:Y:S01]  /*24e0*/  UIADD3.64 UR18, UPT, UPT, UR4, -UR18, URZ ;  /* 0x8000001204127297 */ /* 0x000fe2000fffe0ff */
[----:B------:R-:W-:Y:S01]  /*24f0*/  UMOV UR28, 0x1 ;  /* 0x00000001001c7882 */ /* 0x000fe20000000000 */
[----:B------:R-:W-:Y:S01]  /*2500*/  UMOV UR7, URZ ;  /* 0x000000ff00077c82 */ /* 0x000fe20008000000 */
[----:B------:R-:W-:-:S09]  /*2510*/  UMOV UR8, URZ ;  /* 0x000000ff00087c82 */ /* 0x000fd20008000000 */
.L_x_17:
[----:B0-2---:R-:W2:Y:S01]  /*2520*/  LDL.64 R4, [R1] ;  /* 0x0000000001047983 */ /* 0x005ea20000100a00 */
[----:B------:R-:W-:-:S04]  /*2530*/  IMAD.WIDE R6, R3, 0x2, R66 ;  /* 0x0000000203067825 */ /* 0x000fc800078e0242 */
[C---:B------:R-:W-:Y:S02]  /*2540*/  IMAD.WIDE R8, R3.reuse, 0x2, R64 ;  /* 0x0000000203087825 */ /* 0x040fe400078e0240 */
[----:B------:R-:W3:Y:S02]  /*2550*/  LDG.E.U16 R7, desc[UR24][R6.64] ;  /* 0x0000001806077981 */ /* 0x000ee4000c1e1500 */
[C---:B------:R-:W-:Y:S02]  /*2560*/  IMAD.WIDE R10, R3.reuse, 0x2, R62 ;  /* 0x00000002030a7825 */ /* 0x040fe400078e023e */
[----:B------:R-:W4:Y:S04]  /*2570*/  LDG.E.U16 R9, desc[UR24][R8.64] ;  /* 0x0000001808097981 */ /* 0x000f28000c1e1500 */
[----:B------:R-:W5:Y:S01]  /*2580*/  LDG.E.U16 R11, desc[UR24][R10.64] ;  /* 0x000000180a0b7981 */ /* 0x000f62000c1e1500 */
[----:B--2---:R-:W-:-:S06]  /*2590*/  IMAD.WIDE R4, R3, 0x2, R4 ;  /* 0x0000000203047825 */ /* 0x004fcc00078e0204 */
[----:B------:R-:W2:Y:S01]  /*25a0*/  LDG.E.U16 R5, desc[UR24][R4.64] ;  /* 0x0000001804057981 */ /* 0x000ea2000c1e1500 */
[----:B------:R-:W-:Y:S02]  /*25b0*/  UMOV UR10, 0x1 ;  /* 0x00000001000a7882 */ /* 0x000fe40000000000 */
[----:B------:R-:W-:-:S04]  /*25c0*/  @!UP0 UIADD3 UR10, UPT, UPT, -UR10, 0x100000, URZ ;  /* 0x001000000a0a8890 */ /* 0x000fc8000fffe1ff */
[----:B------:R-:W-:Y:S02]  /*25d0*/  @!UP0 USHF.L.U32 UR11, UR10, 0xb, URZ ;  /* 0x0000000b0a0b8899 */ /* 0x000fe400080006ff */
[----:B------:R-:W-:Y:S01]  /*25e0*/  @!UP0 USHF.L.U32 UR10, UR10, 0x1, URZ ;  /* 0x000000010a0a8899 */ /* 0x000fe200080006ff */
[----:B------:R-:W-:Y:S01]  /*25f0*/  VOTEU.ALL UP2, P1 ;  /* 0x0000000000ff7886 */ /* 0x000fe20000840000 */
[----:B---3--:R1:W-:Y:S04]  /*2600*/  STS.U16 [R52+UR13+0x1500], R7 ;  /* 0x0015000734007988 */ /* 0x0083e8000800040d */
[----:B----4-:R1:W-:Y:S04]  /*2610*/  STS.U16 [R52+UR13+0x1600], R9 ;  /* 0x0016000934007988 */ /* 0x0103e8000800040d */
[----:B-----5:R1:W-:Y:S04]  /*2620*/  STS.U16 [R52+UR13+0x1700], R11 ;  /* 0x0017000b34007988 */ /* 0x0203e8000800040d */
[----:B--2---:R1:W-:Y:S01]  /*2630*/  STS.U16 [R52+UR13+0x1400], R5 ;  /* 0x0014000534007988 */ /* 0x0043e2000800040d */
[----:B------:R2:W-:Y:S06]  /*2640*/  MEMBAR.ALL.CTA ;  /* 0x0000000000007992 */ /* 0x0005ec0000008000 */
[----:B--2---:R-:W-:Y:S04]  /*2650*/  FENCE.VIEW.ASYNC.S ;  /* 0x00000000000073c6 */ /* 0x004fe80000000000 */
[----:B------:R-:W2:Y:S02]  /*2660*/  FENCE.VIEW.ASYNC.S ;  /* 0x00000000000073c6 */ /* 0x000ea40000000000 */
[----:B--2---:R1:W2:Y:S02]  /*2670*/  @!UP2 SYNCS.EXCH.64 URZ, [UR13+0x1c10], UR10 ;  /* 0x001c100a0dffa5b2 */ /* 0x0042a40008000100 */
[----:B--2---:R-:W-:Y:S06]  /*2680*/  BAR.SYNC.DEFER_BLOCKING 0x0 ;  /* 0x0000000000007b1d */ /* 0x004fec0000010000 */
[----:B-1----:R-:W-:Y:S05]  /*2690*/  BRA.U UP1, `(.L_x_13) ;  /* 0x0000000101307547 */ /* 0x002fea000b800000 */
[----:B------:R-:W-:Y:S01]  /*26a0*/  UIADD3 UR10, UPT, UPT, UR13, 0x1c10, URZ ;  /* 0x00001c100d0a7890 */ /* 0x000fe2000fffe0ff */
[----:B------:R-:W-:Y:S01]  /*26b0*/  UMOV UR11, URZ ;  /* 0x000000ff000b7c82 */ /* 0x000fe20008000000 */
[----:B------:R-:W-:Y:S01]  /*26c0*/  UMOV UR22, UR29 ;  /* 0x0000001d00167c82 */ /* 0x000fe20008000000 */
[----:B------:R-:W-:Y:S01]  /*26d0*/  UMOV UR23, 0x40004040 ;  /* 0x4000404000177882 */ /* 0x000fe20000000000 */
[----:B------:R-:W-:Y:S01]  /*26e0*/  UMOV UR20, UR26 ;  /* 0x0000001a00147c82 */ /* 0x000fe20008000000 */
[----:B------:R-:W-:Y:S01]  /*26f0*/  UMOV UR21, 0xc0004010 ;  /* 0xc000401000157882 */ /* 0x000fe20000000000 */
[----:B------:R-:W-:Y:S01]  /*2700*/  UMOV UR32, 0x0 ;  /* 0x0000000000207882 */ /* 0x000fe20000000000 */
[----:B------:R-:W-:Y:S01]  /*2710*/  UMOV UR33, 0x8088010 ;  /* 0x0808801000217882 */ /* 0x000fe20000000000 */
[----:B------:R-:W-:Y:S01]  /*2720*/  UMOV UR10, UR10 ;  /* 0x0000000a000a7c82 */ /* 0x000fe20008000000 */
[----:B------:R1:W-:Y:S01]  /*2730*/  UTCHMMA gdesc[UR22], gdesc[UR20], tmem[UR30], tmem[UR32], idesc[UR33], !UPT ;  /* 0x00ff2014160075ea */ /* 0x0003e2000f80001e */
[----:B------:R1:W-:Y:S01]  /*2740*/  UTCBAR [UR10], URZ ;  /* 0x000000ff0a0073e9 */ /* 0x0003e200080000ff */
[----:B------:R-:W-:-:S02]  /*2750*/  NOP ;  /* 0x0000000000007918 */ /* 0x000fc40000000000 */
.L_x_13:
[----:B------:R-:W2:Y:S02]  /*2760*/  SYNCS.PHASECHK.TRANS64.TRYWAIT P2, [UR13+0x1c10], RZ ;  /* 0x001c10ffff0075a7 */ /* 0x000ea4000804110d */
[----:B--2---:R-:W-:Y:S05]  /*2770*/  @!P2 BRA `(.L_x_14) ;  /* 0x000000200030a947 */ /* 0x004fea0003800000 */
.L_x_23:
[----:B------:R-:W-:Y:S06]  /*2780*/  BAR.SYNC.DEFER_BLOCKING 0x0 ;  /* 0x0000000000007b1d */ /* 0x000fec0000010000 */
[----:B------:R-:W2:Y:S01]  /*2790*/  LDTM.x32 R4, tmem[UR14+0x10] ;  /* 0x0000100e000479ee */ /* 0x000ea200082c0000 */
[----:B------:R-:W3:Y:S01]  /*27a0*/  @!P1 SYNCS.CCTL.IV [UR13+0x1c10] ;  /* 0x001c1000ff0099b1 */ /* 0x000ee2000800000d */
[----:B------:R-:W-:Y:S01]  /*27b0*/  NOP ;  /* 0x0000000000007918 */ /* 0x000fe20000000000 */
[----:B0-2---:R-:W-:Y:S01]  /*27c0*/  FMUL R0, R4, UR31 ;  /* 0x0000001f04007c20 */ /* 0x005fe20008400000 */
        /* <DEDUP_REMOVED lines=46> */
[----:B------:R-:W-:-:S05]  /*2ab0*/  FMNMX3 R0, R0, R39, R68, !PT ;  /* 0x0000002700007276 */ /* 0x000fca0007800044 */
[--C-:B------:R-:W-:Y:S01]  /*2ac0*/  FFMA R4, R4, UR31, -R0.reuse ;  /* 0x0000001f04047c23 */ /* 0x100fe20008000800 */
[--C-:B------:R-:W-:Y:S01]  /*2ad0*/  FFMA R5, R5, UR31, -R0.reuse ;  /* 0x0000001f05057c23 */ /* 0x100fe20008000800 */
[--C-:B------:R-:W-:Y:S01]  /*2ae0*/  FFMA R6, R6, UR31, -R0.reuse ;  /* 0x0000001f06067c23 */ /* 0x100fe20008000800 */
[--C-:B------:R-:W-:Y:S01]  /*2af0*/  FFMA R7, R7, UR31, -R0.reuse ;  /* 0x0000001f07077c23 */ /* 0x100fe20008000800 */
[----:B------:R-:W-:Y:S01]  /*2b00*/  FMUL R36, R4, 1.4426950216293334961 ;  /* 0x3fb8aa3b04247820 */ /* 0x000fe20000400000 */
[----:B------:R-:W-:Y:S01]  /*2b10*/  SHF.L.U32 R4, R37, 0x1f, RZ ;  /* 0x0000001f25047819 */ /* 0x000fe200000006ff */
[----:B------:R-:W-:Y:S01]  /*2b20*/  FMUL R5, R5, 1.4426950216293334961 ;  /* 0x3fb8aa3b05057820 */ /* 0x000fe20000400000 */
[----:B------:R-:W-:Y:S01]  /*2b30*/  FMUL R39, R6, 1.4426950216293334961 ;  /* 0x3fb8aa3b06277820 */ /* 0x000fe20000400000 */
[----:B------:R-:W-:Y:S01]  /*2b40*/  FMUL R6, R7, 1.4426950216293334961 ;  /* 0x3fb8aa3b07067820 */ /* 0x000fe20000400000 */
[----:B---3--:R-:W0:Y:S01]  /*2b50*/  SYNCS.PHASECHK.TRANS64.TRYWAIT P2, [UR15], R4 ;  /* 0x00000004ff0075a7 */ /* 0x008e22000804110f */
[----:B------:R-:W-:Y:S01]  /*2b60*/  MUFU.EX2 R36, R36 ;  /* 0x0000002400247308 */ /* 0x000fe20000000800 */
[--C-:B------:R-:W-:Y:S01]  /*2b70*/  FFMA R8, R8, UR31, -R0.reuse ;  /* 0x0000001f08087c23 */ /* 0x100fe20008000800 */
[--C-:B------:R-:W-:Y:S01]  /*2b80*/  FFMA R9, R9, UR31, -R0.reuse ;  /* 0x0000001f09097c23 */ /* 0x100fe20008000800 */
[--C-:B------:R-:W-:Y:S01]  /*2b90*/  FFMA R11, R11, UR31, -R0.reuse ;  /* 0x0000001f0b0b7c23 */ /* 0x100fe20008000800 */
[----:B------:R-:W-:Y:S01]  /*2ba0*/  FFMA R10, R10, UR31, -R0 ;  /* 0x0000001f0a0a7c23 */ /* 0x000fe20008000800 */
[----:B------:R-:W-:Y:S01]  /*2bb0*/  FMUL R38, R8, 1.4426950216293334961 ;  /* 0x3fb8aa3b08267820 */ /* 0x000fe20000400000 */
[----:B------:R-:W-:Y:S01]  /*2bc0*/  FMUL R7, R9, 1.4426950216293334961 ;  /* 0x3fb8aa3b09077820 */ /* 0x000fe20000400000 */
[----:B------:R-:W-:Y:S01]  /*2bd0*/  FMUL R8, R11, 1.4426950216293334961 ;  /* 0x3fb8aa3b0b087820 */ /* 0x000fe20000400000 */
[----:B------:R-:W2:Y:S01]  /*2be0*/  MUFU.EX2 R5, R5 ;  /* 0x0000000500057308 */ /* 0x000ea20000000800 */
[----:B------:R-:W-:-:S07]  /*2bf0*/  FMUL R10, R10, 1.4426950216293334961 ;  /* 0x3fb8aa3b0a0a7820 */ /* 0x000fce0000400000 */
[----:B------:R-:W3:Y:S08]  /*2c00*/  MUFU.EX2 R37, R39 ;  /* 0x0000002700257308 */ /* 0x000ef00000000800 */
[----:B------:R-:W4:Y:S01]  /*2c10*/  MUFU.EX2 R6, R6 ;  /* 0x0000000600067308 */ /* 0x000f220000000800 */
[----:B--2---:R-:W-:-:S07]  /*2c20*/  FADD R40, R36, R5 ;  /* 0x0000000524287221 */ /* 0x004fce0000000000 */
[----:B------:R-:W2:Y:S01]  /*2c30*/  MUFU.EX2 R38, R38 ;  /* 0x0000002600267308 */ /* 0x000ea20000000800 */
[----:B---3--:R-:W-:-:S07]  /*2c40*/  FADD R9, R37, R40 ;  /* 0x0000002825097221 */ /* 0x008fce0000000000 */
[----:B------:R-:W3:Y:S01]  /*2c50*/  MUFU.EX2 R7, R7 ;  /* 0x0000000700077308 */ /* 0x000ee20000000800 */
[----:B----4-:R-:W-:-:S07]  /*2c60*/  FADD R9, R6, R9 ;  /* 0x0000000906097221 */ /* 0x010fce0000000000 */
[----:B------:R4:W1:Y:S08]  /*2c70*/  MUFU.EX2 R39, R10 ;  /* 0x0000000a00277308 */ /* 0x0008700000000800 */
[----:B------:R-:W1:Y:S01]  /*2c80*/  MUFU.EX2 R8, R8 ;  /* 0x0000000800087308 */ /* 0x000e620000000800 */
[----:B0-234-:R-:W-:Y:S05]  /*2c90*/  @!P2 BRA `(.L_x_15) ;  /* 0x0000001800f4a947 */ /* 0x01dfea0003800000 */
.L_x_24:
[----:B------:R-:W-:Y:S01]  /*2ca0*/  FADD R4, R38, R9 ;  /* 0x0000000926047221 */ /* 0x000fe20000000000 */
[----:B------:R-:W-:Y:S01]  /*2cb0*/  F2FP.F16.F32.PACK_AB R36, R5, R36 ;  /* 0x000000240524723e */ /* 0x000fe200000000ff */
[----:B------:R-:W-:Y:S01]  /*2cc0*/  IMAD.WIDE R42, R2, 0x2, R60 ;  /* 0x00000002022a7825 */ /* 0x000fe200078e023c */
[----:B------:R-:W-:-:S03]  /*2cd0*/  F2FP.F16.F32.PACK_AB R37, R6, R37 ;  /* 0x000000250625723e */ /* 0x000fc600000000ff */
[C---:B------:R-:W-:Y:S01]  /*2ce0*/  FADD R4, R7.reuse, R4 ;  /* 0x0000000407047221 */ /* 0x040fe20000000000 */
[----:B------:R-:W-:Y:S01]  /*2cf0*/  F2FP.F16.F32.PACK_AB R38, R7, R38 ;  /* 0x000000260726723e */ /* 0x000fe200000000ff */
[----:B------:R-:W-:Y:S01]  /*2d00*/  IMAD.WIDE R44, R2, 0x2, R56 ;  /* 0x00000002022c7825 */ /* 0x000fe200078e0238 */
[----:B------:R-:W2:Y:S03]  /*2d10*/  LDG.E.U16 R6, desc[UR24][R42.64] ;  /* 0x000000182a067981 */ /* 0x000ea6000c1e1500 */
[----:B-1----:R-:W-:Y:S01]  /*2d20*/  FADD R5, R39, R4 ;  /* 0x0000000427057221 */ /* 0x002fe20000000000 */
[----:B------:R-:W-:Y:S01]  /*2d30*/  F2FP.F16.F32.PACK_AB R39, R8, R39 ;  /* 0x000000270827723e */ /* 0x000fe200000000ff */
[----:B------:R-:W-:-:S04]  /*2d40*/  IMAD.WIDE R10, R2, 0x2, R58 ;  /* 0x00000002020a7825 */ /* 0x000fc800078e023a */
[----:B------:R-:W-:Y:S01]  /*2d50*/  FADD R40, R8, R5 ;  /* 0x0000000508287221 */ /* 0x000fe20000000000 */
[----:B------:R-:W-:Y:S01]  /*2d60*/  IMAD.WIDE R8, R2, 0x2, R54 ;  /* 0x0000000202087825 */ /* 0x000fe200078e0236 */
[----:B------:R-:W3:Y:S04]  /*2d70*/  LDG.E.U16 R5, desc[UR24][R44.64] ;  /* 0x000000182c057981 */ /* 0x000ee8000c1e1500 */
[----:B------:R-:W4:Y:S04]  /*2d80*/  LDG.E.U16 R4, desc[UR24][R10.64] ;  /* 0x000000180a047981 */ /* 0x000f28000c1e1500 */
[----:B------:R0:W5:Y:S01]  /*2d90*/  LDG.E.U16 R7, desc[UR24][R8.64] ;  /* 0x0000001808077981 */ /* 0x000162000c1e1500 */
[----:B------:R-:W-:-:S04]  /*2da0*/  FFMA R12, R12, UR31, -R0 ;  /* 0x0000001f0c0c7c23 */ /* 0x000fc80008000800 */
[----:B------:R-:W-:Y:S01]  /*2db0*/  FMUL R46, R12, 1.4426950216293334961 ;  /* 0x3fb8aa3b0c2e7820 */ /* 0x000fe20000400000 */
[--C-:B------:R-:W-:Y:S01]  /*2dc0*/  FFMA R12, R13, UR31, -R0.reuse ;  /* 0x0000001f0d0c7c23 */ /* 0x100fe20008000800 */
[----:B------:R-:W-:-:S03]  /*2dd0*/  FFMA R14, R14, UR31, -R0 ;  /* 0x0000001f0e0e7c23 */ /* 0x000fc60008000800 */
[----:B------:R-:W-:Y:S01]  /*2de0*/  FMUL R12, R12, 1.4426950216293334961 ;  /* 0x3fb8aa3b0c0c7820 */ /* 0x000fe20000400000 */
[----:B------:R-:W1:Y:S01]  /*2df0*/  MUFU.EX2 R13, R46 ;  /* 0x0000002e000d7308 */ /* 0x000e620000000800 */
[--C-:B------:R-:W-:Y:S01]  /*2e00*/  FFMA R15, R15, UR31, -R0.reuse ;  /* 0x0000001f0f0f7c23 */ /* 0x100fe20008000800 */
[----:B------:R-:W-:Y:S01]  /*2e10*/  FMUL R14, R14, 1.4426950216293334961 ;  /* 0x3fb8aa3b0e0e7820 */ /* 0x000fe20000400000 */
[----:B------:R-:W-:Y:S02]  /*2e20*/  FFMA R16, R16, UR31, -R0 ;  /* 0x0000001f10107c23 */ /* 0x000fe40008000800 */
[----:B0-----:R-:W-:-:S03]  /*2e30*/  FMUL R8, R15, 1.4426950216293334961 ;  /* 0x3fb8aa3b0f087820 */ /* 0x001fc60000400000 */
[----:B------:R-:W0:Y:S01]  /*2e40*/  MUFU.EX2 R12, R12 ;  /* 0x0000000c000c7308 */ /* 0x000e220000000800 */
[----:B------:R-:W-:Y:S01]  /*2e50*/  FFMA R17, R17, UR31, -R0 ;  /* 0x0000001f11117c23 */ /* 0x000fe20008000800 */
[----:B------:R-:W-:-:S06]  /*2e60*/  FMUL R16, R16, 1.4426950216293334961 ;  /* 0x3fb8aa3b10107820 */ /* 0x000fcc0000400000 */
[----:B------:R-:W0:Y:S01]  /*2e70*/  MUFU.EX2 R41, R14 ;  /* 0x0000000e00297308 */ /* 0x000e220000000800 */
[----:B------:R-:W-:Y:S01]  /*2e80*/  FMUL R9, R17, 1.4426950216293334961 ;  /* 0x3fb8aa3b11097820 */ /* 0x000fe20000400000 */
[----:B------:R-:W-:Y:S01]  /*2e90*/  FFMA R18, R18, UR31, -R0 ;  /* 0x0000001f12127c23 */ /* 0x000fe20008000800 */
[----:B-1----:R-:W-:-:S05]  /*2ea0*/  FADD R17, R13, R40 ;  /* 0x000000280d117221 */ /* 0x002fca0000000000 */
[----:B------:R-:W1:Y:S01]  /*2eb0*/  MUFU.EX2 R8, R8 ;  /* 0x0000000800087308 */ /* 0x000e620000000800 */
[----:B------:R-:W-:Y:S01]  /*2ec0*/  FFMA R19, R19, UR31, -R0 ;  /* 0x0000001f13137c23 */ /* 0x000fe20008000800 */
[----:B------:R-:W-:-:S06]  /*2ed0*/  FMUL R18, R18, 1.4426950216293334961 ;  /* 0x3fb8aa3b12127820 */ /* 0x000fcc0000400000 */
[----:B------:R1:W1:Y:S01]  /*2ee0*/  MUFU.EX2 R42, R16 ;  /* 0x00000010002a7308 */ /* 0x0002620000000800 */
[----:B------:R-:W-:Y:S01]  /*2ef0*/  FMUL R10, R19, 1.4426950216293334961 ;  /* 0x3fb8aa3b130a7820 */ /* 0x000fe20000400000 */
[----:B------:R-:W-:Y:S01]  /*2f00*/  FFMA R20, R20, UR31, -R0 ;  /* 0x0000001f14147c23 */ /* 0x000fe20008000800 */
[----:B0-----:R-:W-:-:S05]  /*2f10*/  F2FP.F16.F32.PACK_AB R40, R12, R13 ;  /* 0x0000000d0c28723e */ /* 0x001fca00000000ff */
[----:B------:R-:W0:Y:S01]  /*2f20*/  MUFU.EX2 R9, R9 ;  /* 0x0000000900097308 */ /* 0x000e220000000800 */
[----:B-1----:R-:W-:Y:S01]  /*2f30*/  FADD R16, R12, R17 ;  /* 0x000000110c107221 */ /* 0x002fe20000000000 */
[----:B------:R-:W-:-:S03]  /*2f40*/  FFMA R21, R21, UR31, -R0 ;  /* 0x0000001f15157c23 */ /* 0x000fc60008000800 */
[----:B------:R-:W-:-:S03]  /*2f50*/  FADD R13, R41, R16 ;  /* 0x00000010290d7221 */ /* 0x000fc60000000000 */
[----:B------:R-:W1:Y:S01]  /*2f60*/  MUFU.EX2 R43, R18 ;  /* 0x00000012002b7308 */ /* 0x000e620000000800 */
[----:B------:R-:W-:Y:S01]  /*2f70*/  FMUL R20, R20, 1.4426950216293334961 ;  /* 0x3fb8aa3b14147820 */ /* 0x000fe20000400000 */
[----:B------:R-:W-:Y:S01]  /*2f80*/  FADD R13, R8, R13 ;  /* 0x0000000d080d7221 */ /* 0x000fe20000000000 */
[----:B------:R-:W-:Y:S01]  /*2f90*/  FMUL R11, R21, 1.4426950216293334961 ;  /* 0x3fb8aa3b150b7820 */ /* 0x000fe20000400000 */
[----:B------:R-:W-:-:S04]  /*2fa0*/  FFMA R22, R22, UR31, -R0 ;  /* 0x0000001f16167c23 */ /* 0x000fc80008000800 */
[----:B------:R-:W1:Y:S01]  /*2fb0*/  MUFU.EX2 R10, R10 ;  /* 0x0000000a000a7308 */ /* 0x000e620000000800 */
[----:B------:R-:W-:Y:S01]  /*2fc0*/  F2FP.F16.F32.PACK_AB R41, R8, R41 ;  /* 0x000000290829723e */ /* 0x000fe200000000ff */
[----:B------:R-:W-:Y:S01]  /*2fd0*/  FADD R8, R42, R13 ;  /* 0x0000000d2a087221 */ /* 0x000fe20000000000 */
[----:B------:R-:W-:Y:S01]  /*2fe0*/  FFMA R23, R23, UR31, -R0 ;  /* 0x0000001f17177c23 */ /* 0x000fe20008000800 */
[----:B------:R-:W-:-:S04]  /*2ff0*/  FMUL R22, R22, 1.4426950216293334961 ;  /* 0x3fb8aa3b16167820 */ /* 0x000fc80000400000 */
[----:B------:R-:W1:Y:S01]  /*3000*/  MUFU.EX2 R44, R20 ;  /* 0x00000014002c7308 */ /* 0x000e620000000800 */
[----:B0-----:R-:W-:Y:S01]  /*3010*/  FADD R8, R9, R8 ;  /* 0x0000000809087221 */ /* 0x001fe20000000000 */
[----:B------:R-:W-:Y:S01]  /*3020*/  FMUL R14, R23, 1.4426950216293334961 ;  /* 0x3fb8aa3b170e7820 */ /* 0x000fe20000400000 */
[----:B------:R-:W-:-:S05]  /*3030*/  FFMA R24, R24, UR31, -R0 ;  /* 0x0000001f18187c23 */ /* 0x000fca0008000800 */
[----:B------:R-:W0:Y:S01]  /*3040*/  MUFU.EX2 R11, R11 ;  /* 0x0000000b000b7308 */ /* 0x000e220000000800 */
[----:B-1----:R-:W-:Y:S01]  /*3050*/  FADD R17, R43, R8 ;  /* 0x000000082b117221 */ /* 0x002fe20000000000 */
[----:B------:R-:W-:Y:S01]  /*3060*/  FFMA R25, R25, UR31, -R0 ;  /* 0x0000001f19197c23 */ /* 0x000fe20008000800 */
[----:B------:R-:W-:-:S05]  /*3070*/  FMUL R24, R24, 1.4426950216293334961 ;  /* 0x3fb8aa3b18187820 */ /* 0x000fca0000400000 */
[----:B------:R-:W1:Y:S01]  /*3080*/  MUFU.EX2 R45, R22 ;  /* 0x00000016002d7308 */ /* 0x000e620000000800 */
[----:B------:R-:W-:Y:S01]  /*3090*/  FADD R17, R10, R17 ;  /* 0x000000110a117221 */ /* 0x000fe20000000000 */
[----:B------:R-:W-:Y:S01]  /*30a0*/  FMUL R15, R25, 1.4426950216293334961 ;  /* 0x3fb8aa3b190f7820 */ /* 0x000fe20000400000 */
[----:B------:R-:W-:-:S05]  /*30b0*/  FFMA R26, R26, UR31, -R0 ;  /* 0x0000001f1a1a7c23 */ /* 0x000fca0008000800 */
[----:B------:R-:W1:Y:S01]  /*30c0*/  MUFU.EX2 R14, R14 ;  /* 0x0000000e000e7308 */ /* 0x000e620000000800 */
[----:B------:R-:W-:Y:S01]  /*30d0*/  FADD R8, R44, R17 ;  /* 0x000000112c087221 */ /* 0x000fe20000000000 */
[----:B------:R-:W-:Y:S01]  /*30e0*/  FFMA R27, R27, UR31, -R0 ;  /* 0x0000001f1b1b7c23 */ /* 0x000fe20008000800 */
[----:B------:R-:W-:-:S05]  /*30f0*/  FMUL R26, R26, 1.4426950216293334961 ;  /* 0x3fb8aa3b1a1a7820 */ /* 0x000fca0000400000 */
        /* <DEDUP_REMOVED lines=10> */
[----:B------:R-:W-:-:S06]  /*31a0*/  FMUL R13, R29, 1.4426950216293334961 ;  /* 0x3fb8aa3b1d0d7820 */ /* 0x000fcc0000400000 */
[----:B------:R-:W1:Y:S01]  /*31b0*/  MUFU.EX2 R12, R12 ;  /* 0x0000000c000c7308 */ /* 0x000e620000000800 */
[----:B------:R-:W-:Y:S01]  /*31c0*/  FADD R16, R46, R17 ;  /* 0x000000112e107221 */ /* 0x000fe20000000000 */
[--C-:B------:R-:W-:Y:S01]  /*31d0*/  FFMA R30, R30, UR31, -R0.reuse ;  /* 0x0000001f1e1e7c23 */ /* 0x100fe20008000800 */
[----:B------:R-:W-:-:S05]  /*31e0*/  FFMA R31, R31, UR31, -R0 ;  /* 0x0000001f1f1f7c23 */ /* 0x000fca0008000800 */
[----:B------:R-:W1:Y:S01]  /*31f0*/  MUFU.EX2 R48, R28 ;  /* 0x0000001c00307308 */ /* 0x000e620000000800 */
[----:B0-----:R-:W-:Y:S01]  /*3200*/  FADD R16, R15, R16 ;  /* 0x000000100f107221 */ /* 0x001fe20000000000 */
[----:B------:R-:W-:Y:S01]  /*3210*/  FMUL R30, R30, 1.4426950216293334961 ;  /* 0x3fb8aa3b1e1e7820 */ /* 0x000fe20000400000 */
[----:B------:R-:W-:-:S05]  /*3220*/  FMUL R8, R31, 1.4426950216293334961 ;  /* 0x3fb8aa3b1f087820 */ /* 0x000fca0000400000 */
[----:B------:R-:W0:Y:S01]  /*3230*/  MUFU.EX2 R13, R13 ;  /* 0x0000000d000d7308 */ /* 0x000e220000000800 */
[----:B-1----:R-:W-:Y:S01]  /*3240*/  FADD R19, R47, R16 ;  /* 0x000000102f137221 */ /* 0x002fe20000000000 */
[--C-:B------:R-:W-:Y:S01]  /*3250*/  FFMA R32, R32, UR31, -R0.reuse ;  /* 0x0000001f20207c23 */ /* 0x100fe20008000800 */
[----:B------:R-:W-:Y:S02]  /*3260*/  FFMA R33, R33, UR31, -R0 ;  /* 0x0000001f21217c23 */ /* 0x000fe40008000800 */
[----:B------:R-:W-:-:S03]  /*3270*/  FADD R19, R12, R19 ;  /* 0x000000130c137221 */ /* 0x000fc60000000000 */
[----:B------:R-:W1:Y:S01]  /*3280*/  MUFU.EX2 R49, R30 ;  /* 0x0000001e00317308 */ /* 0x000e620000000800 */
[----:B------:R-:W-:Y:S01]  /*3290*/  FMUL R32, R32, 1.4426950216293334961 ;  /* 0x3fb8aa3b20207820 */ /* 0x000fe20000400000 */
[----:B------:R-:W-:Y:S01]  /*32a0*/  FMUL R17, R33, 1.4426950216293334961 ;  /* 0x3fb8aa3b21117820 */ /* 0x000fe20000400000 */
[----:B------:R-:W-:Y:S01]  /*32b0*/  FADD R16, R48, R19 ;  /* 0x0000001330107221 */ /* 0x000fe20000000000 */
[----:B------:R-:W-:-:S04]  /*32c0*/  FFMA R35, R35, UR31, -R0 ;  /* 0x0000001f23237c23 */ /* 0x000fc80008000800 */
[----:B------:R-:W1:Y:S01]  /*32d0*/  MUFU.EX2 R8, R8 ;  /* 0x0000000800087308 */ /* 0x000e620000000800 */
[----:B------:R-:W-:Y:S01]  /*32e0*/  FFMA R34, R34, UR31, -R0 ;  /* 0x0000001f22227c23 */ /* 0x000fe20008000800 */
[----:B0-----:R-:W-:Y:S01]  /*32f0*/  FADD R18, R13, R16 ;  /* 0x000000100d127221 */ /* 0x001fe20000000000 */
[----:B------:R-:W-:-:S05]  /*3300*/  FMUL R16, R35, 1.4426950216293334961 ;  /* 0x3fb8aa3b23107820 */ /* 0x000fca0000400000 */
[----:B------:R-:W0:Y:S01]  /*3310*/  MUFU.EX2 R50, R32 ;  /* 0x0000002000327308 */ /* 0x000e220000000800 */
[----:B------:R-:W-:Y:S01]  /*3320*/  FMUL R34, R34, 1.4426950216293334961 ;  /* 0x3fb8aa3b22227820 */ /* 0x000fe20000400000 */
[----:B-1----:R-:W-:-:S06]  /*3330*/  FADD R19, R49, R18 ;  /* 0x0000001231137221 */ /* 0x002fcc0000000000 */
[----:B------:R-:W1:Y:S01]  /*3340*/  MUFU.EX2 R17, R17 ;  /* 0x0000001100117308 */ /* 0x000e620000000800 */
[----:B------:R-:W-:-:S07]  /*3350*/  FADD R19, R8, R19 ;  /* 0x0000001308137221 */ /* 0x000fce0000000000 */
[----:B------:R-:W1:Y:S08]  /*3360*/  MUFU.EX2 R51, R34 ;  /* 0x0000002200337308 */ /* 0x000e700000000800 */
[----:B------:R-:W1:Y:S01]  /*3370*/  MUFU.EX2 R16, R16 ;  /* 0x0000001000107308 */ /* 0x000e620000000800 */
[----:B0-----:R-:W-:Y:S01]  /*3380*/  FADD R18, R50, R19 ;  /* 0x0000001332127221 */ /* 0x001fe20000000000 */
[----:B------:R-:W-:-:S03]  /*3390*/  LOP3.LUT R21, R52, 0x20, RZ, 0x3c, !PT ;  /* 0x0000002034157812 */ /* 0x000fc600078e3cff */
[----:B-1----:R-:W-:Y:S01]  /*33a0*/  FADD R18, R17, R18 ;  /* 0x0000001211127221 */ /* 0x002fe20000000000 */
[----:B------:R-:W-:Y:S02]  /*33b0*/  F2FP.F16.F32.PACK_AB R42, R9, R42 ;  /* 0x0000002a092a723e */ /* 0x000fe400000000ff */
[----:B------:R-:W-:Y:S01]  /*33c0*/  F2FP.F16.F32.PACK_AB R43, R10, R43 ;  /* 0x0000002b0a2b723e */ /* 0x000fe200000000ff */
[----:B------:R-:W-:Y:S01]  /*33d0*/  FADD R9, R51, R18 ;  /* 0x0000001233097221 */ /* 0x000fe20000000000 */
[----:B------:R-:W-:Y:S02]  /*33e0*/  F2FP.F16.F32.PACK_AB R44, R11, R44 ;  /* 0x0000002c0b2c723e */ /* 0x000fe400000000ff */
[----:B------:R-:W-:Y:S02]  /*33f0*/  F2FP.F16.F32.PACK_AB R45, R14, R45 ;  /* 0x0000002d0e2d723e */ /* 0x000fe400000000ff */
[----:B------:R-:W-:Y:S02]  /*3400*/  F2FP.F16.F32.PACK_AB R46, R15, R46 ;  /* 0x0000002e0f2e723e */ /* 0x000fe400000000ff */
[----:B------:R-:W-:-:S02]  /*3410*/  F2FP.F16.F32.PACK_AB R47, R12, R47 ;  /* 0x0000002f0c2f723e */ /* 0x000fc400000000ff */
[----:B------:R-:W-:Y:S02]  /*3420*/  F2FP.F16.F32.PACK_AB R48, R13, R48 ;  /* 0x000000300d30723e */ /* 0x000fe400000000ff */
[----:B------:R-:W-:Y:S02]  /*3430*/  F2FP.F16.F32.PACK_AB R49, R8, R49 ;  /* 0x000000310831723e */ /* 0x000fe400000000ff */
[----:B------:R-:W-:Y:S02]  /*3440*/  F2FP.F16.F32.PACK_AB R50, R17, R50 ;  /* 0x000000321132723e */ /* 0x000fe400000000ff */
[C---:B------:R-:W-:Y:S01]  /*3450*/  F2FP.F16.F32.PACK_AB R51, R16.reuse, R51 ;  /* 0x000000331033723e */ /* 0x040fe200000000ff */
[----:B------:R-:W-:-:S03]  /*3460*/  FADD R20, R16, R9 ;  /* 0x0000000910147221 */ /* 0x000fc60000000000 */
[----:B------:R-:W-:Y:S01]  /*3470*/  STTM.x16 tmem[UR14+0x30], R36 ;  /* 0x00003024000079ed */ /* 0x000fe2000824000e */
[----:B--2---:R-:W-:Y:S04]  /*3480*/  STS.U16 [R52+UR13+0x1800], R6 ;  /* 0x0018000634007988 */ /* 0x004fe8000800040d */
[----:B---3--:R-:W-:Y:S04]  /*3490*/  STS.U16 [R52+UR13+0x1a00], R5 ;  /* 0x001a000534007988 */ /* 0x008fe8000800040d */
[----:B----4-:R-:W-:Y:S04]  /*34a0*/  STS.U16 [R21+UR13+0x1900], R4 ;  /* 0x0019000415007988 */ /* 0x010fe8000800040d */
[----:B-----5:R0:W-:Y:S01]  /*34b0*/  STS.U16 [R21+UR13+0x1b00], R7 ;  /* 0x001b000715007988 */ /* 0x0201e2000800040d */
[----:B------:R-:W1:Y:S02]  /*34c0*/  FENCE.VIEW.ASYNC.T ;  /* 0x00000000000073c6 */ /* 0x000e640000000200 */
[----:B-1----:R-:W-:Y:S01]  /*34d0*/  BAR.SYNC.DEFER_BLOCKING 0x0 ;  /* 0x0000000000007b1d */ /* 0x002fe20000010000 */
[----:B0-----:R-:W-:-:S05]  /*34e0*/  FADD R21, -R0, R68 ;  /* 0x0000004400157221 */ /* 0x001fca0000000100 */
[----:B------:R-:W0:Y:S01]  /*34f0*/  LDTM.x16 R4, tmem[UR14] ;  /* 0x0000000e000479ee */ /* 0x000e220008240000 */
[----:B------:R-:W-:-:S06]  /*3500*/  FMUL R21, R21, 1.4426950216293334961 ;  /* 0x3fb8aa3b15157820 */ /* 0x000fcc0000400000 */
[----:B------:R-:W0:Y:S01]  /*3510*/  MUFU.EX2 R21, R21 ;  /* 0x0000001500157308 */ /* 0x000e220000000800 */
[----:B------:R-:W-:Y:S01]  /*3520*/  NOP ;  /* 0x0000000000007918 */ /* 0x000fe20000000000 */
[C---:B0-----:R-:W-:Y:S01]  /*3530*/  FMUL R4, R21.reuse, R4 ;  /* 0x0000000415047220 */ /* 0x041fe20000400000 */
        /* <DEDUP_REMOVED lines=15> */
[----:B------:R0:W-:Y:S01]  /*3630*/  STTM.x16 tmem[UR14], R4 ;  /* 0x00000004000079ed */ /* 0x0001e2000824000e */
[----:B------:R-:W1:Y:S02]  /*3640*/  FENCE.VIEW.ASYNC.T ;  /* 0x00000000000073c6 */ /* 0x000e640000000200 */
[----:B-1----:R-:W-:Y:S06]  /*3650*/  BAR.SYNC.DEFER_BLOCKING 0x0 ;  /* 0x0000000000007b1d */ /* 0x002fec0000010000 */
[----:B------:R1:W-:Y:S06]  /*3660*/  MEMBAR.ALL.CTA ;  /* 0x0000000000007992 */ /* 0x0003ec0000008000 */
[----:B-1----:R-:W1:Y:S01]  /*3670*/  FENCE.VIEW.ASYNC.S ;  /* 0x00000000000073c6 */ /* 0x002e620000000000 */
[----:B------:R-:W-:Y:S01]  /*3680*/  ULEA UR15, UR28, UR13, 0x3 ;  /* 0x0000000d1c0f7291 */ /* 0x000fe2000f8e18ff */
[----:B------:R-:W-:-:S03]  /*3690*/  UMOV UR6, UR7 ;  /* 0x0000000700067c82 */ /* 0x000fc60008000000 */
[----:B------:R-:W-:Y:S01]  /*36a0*/  UIADD3 UR15, UPT, UPT, UR15, 0x1c00, URZ ;  /* 0x00001c000f0f7890 */ /* 0x000fe2000fffe0ff */
[----:B-1----:R-:W-:Y:S06]  /*36b0*/  BAR.SYNC.DEFER_BLOCKING 0x0 ;  /* 0x0000000000007b1d */ /* 0x002fec0000010000 */
[----:B------:R-:W-:Y:S05]  /*36c0*/  BRA.U UP1, `(.L_x_16) ;  /* 0x0000000101387547 */ /* 0x000fea000b800000 */
[----:B------:R-:W-:Y:S01]  /*36d0*/  UIADD3 UR32, UPT, UPT, UR12, 0x38, URZ ;  /* 0x000000380c207890 */ /* 0x000fe2000fffe0ff */
[----:B------:R-:W-:Y:S01]  /*36e0*/  UMOV UR20, UR4 ;  /* 0x0000000400147c82 */ /* 0x000fe20008000000 */
[----:B------:R-:W-:Y:S01]  /*36f0*/  UMOV UR21, 0x80004020 ;  /* 0x8000402000157882 */ /* 0x000fe20000000000 */
[----:B------:R-:W-:Y:S01]  /*3700*/  UMOV UR22, 0x0 ;  /* 0x0000000000167882 */ /* 0x000fe20000000000 */
[----:B------:R-:W-:Y:S01]  /*3710*/  UMOV UR23, 0x8040010 ;  /* 0x0804001000177882 */ /* 0x000fe20000000000 */
[----:B------:R-:W-:Y:S01]  /*3720*/  UMOV UR10, UR15 ;  /* 0x0000000f000a7c82 */ /* 0x000fe20008000000 */
[----:B------:R-:W-:Y:S01]  /*3730*/  UMOV UR11, URZ ;  /* 0x000000ff000b7c82 */ /* 0x000fe20008000000 */
[----:B------:R-:W-:Y:S01]  /*3740*/  UMOV UR34, 0x0 ;  /* 0x0000000000227882 */ /* 0x000fe20000000000 */
[----:B------:R-:W-:Y:S01]  /*3750*/  UMOV UR35, 0x8040010 ;  /* 0x0804001000237882 */ /* 0x000fe20000000000 */
[----:B------:R1:W-:Y:S01]  /*3760*/  UTCHMMA tmem[UR17], gdesc[UR20], tmem[UR12], tmem[UR22], idesc[UR23], UPT ;  /* 0x00ff1614110079ea */ /* 0x0003e2000b80000c */
[----:B------:R-:W-:Y:S01]  /*3770*/  UMOV UR7, UR10 ;  /* 0x0000000a00077c82 */ /* 0x000fe20008000000 */
[----:B------:R1:W-:Y:S01]  /*3780*/  UTCHMMA tmem[UR32], gdesc[UR18], tmem[UR12], tmem[UR34], idesc[UR35], UPT ;  /* 0x00ff2212200079ea */ /* 0x0003e2000b80000c */
[----:B------:R1:W-:Y:S01]  /*3790*/  UTCBAR [UR7], URZ ;  /* 0x000000ff070073e9 */ /* 0x0003e200080000ff */
[----:B------:R-:W-:-:S02]  /*37a0*/  NOP ;  /* 0x0000000000007918 */ /* 0x000fc40000000000 */
.L_x_16:
[----:B------:R-:W-:Y:S01]  /*37b0*/  UIADD3 UR28, UPT, UPT, UR28, 0x1, URZ ;  /* 0x000000011c1c7890 */ /* 0x000fe2000fffe0ff */
[----:B------:R-:W-:Y:S01]  /*37c0*/  FFMA R53, R21, R53, R20 ;  /* 0x0000003515357223 */ /* 0x000fe20000000014 */
[----:B------:R-:W-:Y:S01]  /*37d0*/  UIADD3 UR8, UPT, UPT, UR8, 0x20, URZ ;  /* 0x0000002008087890 */ /* 0x000fe2000fffe0ff */
[----:B------:R-:W-:Y:S01]  /*37e0*/  IADD3 R2, PT, PT, R2, UR27, RZ ;  /* 0x0000001b02027c10 */ /* 0x000fe2000fffe0ff */
[----:B------:R-:W-:Y:S01]  /*37f0*/  UISETP.GT.AND UP2, UPT, UR28, 0x1, UPT ;  /* 0x000000011c00788c */ /* 0x000fe2000bf44270 */
[----:B------:R-:W-:Y:S02]  /*3800*/  IADD3 R3, PT, PT, R69, R3, RZ ;  /* 0x0000000345037210 */ /* 0x000fe40007ffe0ff */
[----:B------:R-:W-:Y:S01]  /*3810*/  MOV R37, UR6 ;  /* 0x0000000600257c02 */ /* 0x000fe20008000f00 */
[----:B-1----:R-:W-:Y:S01]  /*3820*/  USEL UR7, URZ, 0x1, !UP2 ;  /* 0x00000001ff077887 */ /* 0x002fe2000d000000 */
[----:B------:R-:W-:Y:S01]  /*3830*/  MOV R68, R0 ;  /* 0x0000000000447202 */ /* 0x000fe20000000f00 */
[----:B------:R-:W-:-:S02]  /*3840*/  USEL UR28, UR28, URZ, !UP2 ;  /* 0x000000ff1c1c7287 */ /* 0x000fc4000d000000 */
[----:B------:R-:W-:Y:S02]  /*3850*/  UISETP.GE.AND UP2, UPT, UR8, UR16, UPT ;  /* 0x000000100800728c */ /* 0x000fe4000bf46270 */
[----:B------:R-:W-:-:S07]  /*3860*/  ULOP3.LUT UR7, UR6, UR7, URZ, 0x3c, !UPT ;  /* 0x0000000706077292 */ /* 0x000fce000f8e3cff */
[----:B------:R-:W-:Y:S05]  /*3870*/  BRA.U !UP2, `(.L_x_17) ;  /* 0xffffffed0a287547 */ /* 0x000fea000b83ffff */
.L_x_12:
[C---:B------:R-:W-:Y:S01]  /*3880*/  FMUL R2, R53.reuse, 8388608 ;  /* 0x4b00000035027820 */ /* 0x040fe20000400000 */
[C---:B------:R-:W-:Y:S01]  /*3890*/  FSETP.GEU.AND P5, PT, R53.reuse, 1.175494350822287508e-38, PT ;  /* 0x008000003500780b */ /* 0x040fe20003fae000 */
[----:B------:R-:W1:Y:S01]  /*38a0*/  LDCU UR7, c[0x0][0x3f0] ;  /* 0x00007e00ff0777ac */ /* 0x000e620008000800 */
[----:B0-2---:R-:W-:Y:S01]  /*38b0*/  HFMA2 R5, -RZ, RZ, 1.443359375, -0.2030029296875 ;  /* 0x3dc6b27fff057431 */ /* 0x005fe200000001ff */
[C---:B------:R-:W-:Y:S02]  /*38c0*/  FSETP.GEU.AND P2, PT, |R53|.reuse, 1.175494350822287508e-38, PT ;  /* 0x008000003500780b */ /* 0x040fe40003f4e200 */
[----:B------:R-:W-:Y:S01]  /*38d0*/  FSEL R26, R2, R53, !P5 ;  /* 0x00000035021a7208 */ /* 0x000fe20006800000 */
[----:B------:R-:W0:Y:S01]  /*38e0*/  LDCU.64 UR4, c[0x0][0x3e0] ;  /* 0x00007c00ff0477ac */ /* 0x000e220008000a00 */
[----:B------:R-:W-:Y:S02]  /*38f0*/  FSETP.GT.AND P3, PT, |R53|, 8.50705917302346158658e+37, PT ;  /* 0x7e8000003500780b */ /* 0x000fe40003f64200 */
[----:B------:R-:W-:-:S04]  /*3900*/  IADD3 R2, PT, PT, R26, -0x3f3504f3, RZ ;  /* 0xc0cafb0d1a027810 */ /* 0x000fc80007ffe0ff */
[----:B------:R-:W-:-:S04]  /*3910*/  LOP3.LUT R3, R2, 0xff800000, RZ, 0xc0, !PT ;  /* 0xff80000002037812 */ /* 0x000fc800078ec0ff */
[----:B------:R-:W-:Y:S01]  /*3920*/  IADD3 R2, PT, PT, R26, -R3, RZ ;  /* 0x800000031a027210 */ /* 0x000fe20007ffe0ff */
[----:B-1----:R-:W-:-:S04]  /*3930*/  UISETP.GE.AND UP0, UPT, UR7, 0x1, UPT ;  /* 0x000000010700788c */ /* 0x002fc8000bf06270 */
[----:B------:R-:W-:-:S04]  /*3940*/  FADD R20, R2, -1 ;  /* 0xbf80000002147421 */ /* 0x000fc80000000000 */
[----:B------:R-:W-:-:S04]  /*3950*/  FFMA.FTZ R5, R20, R5, -0.16845393180847167969 ;  /* 0xbe2c7f3014057423 */ /* 0x000fc80000010005 */
[----:B------:R-:W-:-:S04]  /*3960*/  FFMA.FTZ R5, R20, R5, 0.1716887056827545166 ;  /* 0x3e2fcf2a14057423 */ /* 0x000fc80000010005 */
[----:B------:R-:W-:-:S04]  /*3970*/  FFMA.FTZ R5, R20, R5, -0.17900948226451873779 ;  /* 0xbe374e4314057423 */ /* 0x000fc80000010005 */
[----:B------:R-:W-:-:S04]  /*3980*/  FFMA.FTZ R5, R20, R5, 0.20512372255325317383 ;  /* 0x3e520bf414057423 */ /* 0x000fc80000010005 */
[----:B------:R-:W-:Y:S01]  /*3990*/  FFMA.FTZ R5, R20, R5, -0.24046532809734344482 ;  /* 0xbe763c8b14057423 */ /* 0x000fe20000010005 */
[----:B0-----:R-:W-:Y:S06]  /*39a0*/  BRA.U !UP0, `(.L_x_18) ;  /* 0x0000000108107547 */ /* 0x001fec000b800000 */
[----:B------:R-:W-:-:S06]  /*39b0*/  USHF.L.U32 UR6, UR6, 0x1f, URZ ;  /* 0x0000001f06067899 */ /* 0x000fcc00080006ff */
[----:B------:R-:W-:-:S04]  /*39c0*/  MOV R2, UR6 ;  /* 0x0000000600027c02 */ /* 0x000fc80008000f00 */
[----:B------:R-:W0:Y:S02]  /*39d0*/  SYNCS.PHASECHK.TRANS64.TRYWAIT P4, [UR15], R2 ;  /* 0x00000002ff0075a7 */ /* 0x000e24000808110f */
[----:B0-----:R-:W-:Y:S05]  /*39e0*/  @!P4 BRA `(.L_x_19) ;  /* 0x0000000c00acc947 */ /* 0x001fea0003800000 */
.L_x_18:
[----:B------:R-:W-:Y:S01]  /*39f0*/  BAR.SYNC.DEFER_BLOCKING 0x0 ;  /* 0x0000000000007b1d */ /* 0x000fe20000010000 */
[----:B------:R-:W-:Y:S01]  /*3a00*/  FFMA.FTZ R5, R20, R5, 0.28857114911079406738 ;  /* 0x3e93bf9914057423 */ /* 0x000fe20000010005 */
[----:B------:R-:W-:Y:S01]  /*3a10*/  @P3 FMUL R53, R53, 0.25 ;  /* 0x3e80000035353820 */ /* 0x000fe20000400000 */
[----:B------:R-:W-:Y:S01]  /*3a20*/  ISETP.GE.U32.AND P6, PT, R26, 0x7f800000, PT ;  /* 0x7f8000001a00780c */ /* 0x000fe20003fc6070 */
[----:B------:R-:W-:Y:S01]  /*3a30*/  UIMAD UR4, UR9, UR4, URZ ;  /* 0x00000004090472a4 */ /* 0x000fe2000f8e02ff */
[C---:B------:R-:W-:Y:S01]  /*3a40*/  FFMA.FTZ R21, R20.reuse, R5, -0.36067417263984680176 ;  /* 0xbeb8aa4914157423 */ /* 0x040fe20000010005 */
[----:B------:R-:W-:Y:S02]  /*3a50*/  @!P2 FMUL R53, R53, 16777216 ;  /* 0x4b8000003535a820 */ /* 0x000fe40000400000 */
[----:B------:R-:W0:Y:S01]  /*3a60*/  LDC.64 R24, c[0x0][0x398] ;  /* 0x0000e600ff187b82 */ /* 0x000e220000000a00 */
[----:B------:R-:W1:Y:S01]  /*3a70*/  S2R R52, SR_TID.X ;  /* 0x0000000000347919 */ /* 0x000e620000002100 */
[C---:B------:R-:W-:Y:S01]  /*3a80*/  FFMA.FTZ R21, R20.reuse, R21, 0.48089820146560668945 ;  /* 0x3ef6384a14157423 */ /* 0x040fe20000010015 */
[----:B------:R-:W2:Y:S01]  /*3a90*/  MUFU.RCP R46, R53 ;  /* 0x00000035002e7308 */ /* 0x000ea20000001000 */
[----:B------:R-:W-:Y:S01]  /*3aa0*/  FSEL R2, RZ, -23, P5 ;  /* 0xc1b80000ff027808 */ /* 0x000fe20002800000 */
[----:B------:R-:W3:Y:S01]  /*3ab0*/  S2R R50, SR_CTAID.X ;  /* 0x0000000000327919 */ /* 0x000ee20000002500 */
[----:B------:R-:W-:Y:S01]  /*3ac0*/  FFMA.FTZ R21, R20, R21, -0.72134751081466674805 ;  /* 0xbf38aa3b14157423 */ /* 0x000fe20000010015 */
[----:B------:R-:W-:-:S03]  /*3ad0*/  I2FP.F32.S32 R3, R3 ;  /* 0x0000000300037245 */ /* 0x000fc60000201400 */
[C---:B------:R-:W-:Y:S02]  /*3ae0*/  FMUL R21, R20.reuse, R21 ;  /* 0x0000001514157220 */ /* 0x040fe40000400000 */
[----:B------:R-:W-:Y:S02]  /*3af0*/  FFMA.FTZ R2, R3, 1.1920928955078125e-07, R2 ;  /* 0x3400000003027823 */ /* 0x000fe40000010002 */
[C---:B------:R-:W-:Y:S01]  /*3b00*/  FMUL R21, R20.reuse, R21 ;  /* 0x0000001514157220 */ /* 0x040fe20000400000 */
[----:B------:R-:W4:Y:S02]  /*3b10*/  @!P1 SYNCS.CCTL.IV [UR13+0x1c00] ;  /* 0x001c0000ff0099b1 */ /* 0x000f24000800000d */
[----:B----4-:R-:W-:Y:S01]  /*3b20*/  BAR.SYNC.DEFER_BLOCKING 0x0 ;  /* 0x0000000000007b1d */ /* 0x010fe20000010000 */
[----:B------:R-:W-:-:S04]  /*3b30*/  FFMA.FTZ R21, R20, 1.4426950216293334961, R21 ;  /* 0x3fb8aa3b14157823 */ /* 0x000fc80000010015 */
[----:B------:R-:W-:Y:S01]  /*3b40*/  FADD R21, R2, R21 ;  /* 0x0000001502157221 */ /* 0x000fe20000000000 */
[----:B------:R-:W4:Y:S01]  /*3b50*/  LDTM.x16 R4, tmem[UR14] ;  /* 0x0000000e000479ee */ /* 0x000f220008240000 */
[----:B-1----:R-:W-:-:S04]  /*3b60*/  LOP3.LUT R52, R52, 0x7f, RZ, 0xc0, !PT ;  /* 0x0000007f34347812 */ /* 0x002fc800078ec0ff */
[----:B---3--:R-:W-:-:S05]  /*3b70*/  LEA R50, R50, R52, 0x7 ;  /* 0x0000003432327211 */ /* 0x008fca00078e38ff */
[----:B------:R-:W-:Y:S01]  /*3b80*/  IMAD R22, R50, UR5, RZ ;  /* 0x0000000532167c24 */ /* 0x000fe2000f8e02ff */
[----:B------:R-:W-:Y:S01]  /*3b90*/  USHF.L.U32 UR5, UR4, 0x1, URZ ;  /* 0x0000000104057899 */ /* 0x000fe200080006ff */
[----:B------:R-:W1:Y:S01]  /*3ba0*/  @!P1 SYNCS.CCTL.IV [UR13+0x1c08] ;  /* 0x001c0800ff0099b1 */ /* 0x000e62000800000d */
[----:B------:R-:W-:Y:S02]  /*3bb0*/  NOP ;  /* 0x0000000000007918 */ /* 0x000fe40000000000 */
[C---:B------:R-:W-:Y:S01]  /*3bc0*/  SHF.L.U32 R3, R22.reuse, 0x1, RZ ;  /* 0x0000000116037819 */ /* 0x040fe200000006ff */
[----:B------:R-:W-:-:S04]  /*3bd0*/  IMAD.HI R22, R22, 0x2, RZ ;  /* 0x0000000216167827 */ /* 0x000fc800078e02ff */
[----:B----4-:R-:W-:Y:S01]  /*3be0*/  @P3 FMUL R4, R4, 0.25 ;  /* 0x3e80000004043820 */ /* 0x010fe20000400000 */
[----:B------:R-:W-:Y:S01]  /*3bf0*/  @P3 FMUL R5, R5, 0.25 ;  /* 0x3e80000005053820 */ /* 0x000fe20000400000 */
[----:B------:R-:W-:Y:S01]  /*3c00*/  @P3 FMUL R6, R6, 0.25 ;  /* 0x3e80000006063820 */ /* 0x000fe20000400000 */
[----:B------:R-:W-:Y:S01]  /*3c10*/  @P3 FMUL R7, R7, 0.25 ;  /* 0x3e80000007073820 */ /* 0x000fe20000400000 */
[----:B------:R-:W-:Y:S01]  /*3c20*/  @!P2 FMUL R4, R4, 16777216 ;  /* 0x4b8000000404a820 */ /* 0x000fe20000400000 */
[----:B------:R-:W-:Y:S01]  /*3c30*/  @!P2 FMUL R5, R5, 16777216 ;  /* 0x4b8000000505a820 */ /* 0x000fe20000400000 */
[----:B------:R-:W-:Y:S01]  /*3c40*/  @!P2 FMUL R6, R6, 16777216 ;  /* 0x4b8000000606a820 */ /* 0x000fe20000400000 */
[----:B------:R-:W-:Y:S01]  /*3c50*/  @!P2 FMUL R7, R7, 16777216 ;  /* 0x4b8000000707a820 */ /* 0x000fe20000400000 */
[C---:B--2---:R-:W-:Y:S01]  /*3c60*/  FMUL R4, R46.reuse, R4 ;  /* 0x000000042e047220 */ /* 0x044fe20000400000 */
[C---:B------:R-:W-:Y:S01]  /*3c70*/  FMUL R5, R46.reuse, R5 ;  /* 0x000000052e057220 */ /* 0x040fe20000400000 */
[----:B0-----:R-:W-:Y:S01]  /*3c80*/  IADD3 R2, P4, P5, R3, UR5, R24 ;  /* 0x0000000503027c10 */ /* 0x001fe2000fd9e018 */
[----:B------:R-:W-:Y:S01]  /*3c90*/  @P3 FMUL R17, R17, 0.25 ;  /* 0x3e80000011113820 */ /* 0x000fe20000400000 */
[----:B------:R-:W-:Y:S01]  /*3ca0*/  @P6 MOV R3, 0x7f800000 ;  /* 0x7f80000000036802 */ /* 0x000fe20000000f00 */
[C---:B------:R-:W-:Y:S01]  /*3cb0*/  FMUL R48, R46.reuse, R6 ;  /* 0x000000062e307220 */ /* 0x040fe20000400000 */
[----:B------:R-:W-:Y:S01]  /*3cc0*/  F2FP.F16.F32.PACK_AB R4, R5, R4 ;  /* 0x000000040504723e */ /* 0x000fe200000000ff */
[----:B------:R-:W-:Y:S01]  /*3cd0*/  FMUL R7, R46, R7 ;  /* 0x000000072e077220 */ /* 0x000fe20000400000 */
[----:B------:R-:W0:Y:S01]  /*3ce0*/  LDC R5, c[0x0][0x3e8] ;  /* 0x0000fa00ff057b82 */ /* 0x000e220000000800 */
[----:B------:R-:W-:Y:S01]  /*3cf0*/  @P3 FMUL R8, R8, 0.25 ;  /* 0x3e80000008083820 */ /* 0x000fe20000400000 */
        /* <DEDUP_REMOVED lines=10> */
[----:B------:R-:W-:Y:S01]  /*3da0*/  @!P2 FMUL R17, R17, 16777216 ;  /* 0x4b8000001111a820 */ /* 0x000fe20000400000 */
[----:B------:R-:W-:Y:S01]  /*3db0*/  UIMAD.WIDE UR4, UR4, 0x2, URZ ;  /* 0x00000002040478a5 */ /* 0x000fe2000f8e02ff */
[----:B------:R-:W-:Y:S01]  /*3dc0*/  @P6 FFMA.FTZ R21, R26, R3, +INF ;  /* 0x7f8000001a156423 */ /* 0x000fe20000010003 */
[----:B------:R-:W-:Y:S01]  /*3dd0*/  F2FP.F16.F32.PACK_AB R48, R7, R48 ;  /* 0x000000300730723e */ /* 0x000fe200000000ff */
[----:B------:R-:W-:Y:S01]  /*3de0*/  @!P2 FMUL R8, R8, 16777216 ;  /* 0x4b8000000808a820 */ /* 0x000fe20000400000 */
[----:B------:R-:W-:Y:S01]  /*3df0*/  FSETP.NEU.AND P6, PT, R26, RZ, PT ;  /* 0x000000ff1a00720b */ /* 0x000fe20003fcd000 */
[----:B------:R-:W-:Y:S01]  /*3e00*/  @!P2 FMUL R9, R9, 16777216 ;  /* 0x4b8000000909a820 */ /* 0x000fe20000400000 */
        /* <DEDUP_REMOVED lines=8> */
[----:B0-----:R-:W-:-:S02]  /*3e90*/  IMAD R7, R5, 0xc, RZ ;  /* 0x0000000c05077824 */ /* 0x001fc400078e02ff */
[----:B------:R-:W-:Y:S01]  /*3ea0*/  @!P2 FMUL R19, R19, 16777216 ;  /* 0x4b8000001313a820 */ /* 0x000fe20000400000 */
[C---:B------:R-:W-:Y:S01]  /*3eb0*/  FMUL R47, R46.reuse, R17 ;  /* 0x000000112e2f7220 */ /* 0x040fe20000400000 */
[----:B------:R-:W-:Y:S02]  /*3ec0*/  IMAD R17, R5, 0x6, RZ ;  /* 0x0000000605117824 */ /* 0x000fe400078e02ff */
        /* <DEDUP_REMOVED lines=9> */
[----:B------:R-:W-:Y:S01]  /*3f60*/  FSEL R21, R21, -INF , P6 ;  /* 0xff80000015157808 */ /* 0x000fe20003000000 */
[----:B------:R-:W-:Y:S01]  /*3f70*/  FMUL R45, R46, R18 ;  /* 0x000000122e2d7220 */ /* 0x000fe20000400000 */
[C---:B------:R-:W-:Y:S01]  /*3f80*/  IMAD R53, R5.reuse, 0x18, RZ ;  /* 0x0000001805357824 */ /* 0x040fe200078e02ff */
[----:B------:R-:W-:Y:S01]  /*3f90*/  IADD3.X R3, PT, PT, R22, UR5, R25, P4, P5 ;  /* 0x0000000516037c10 */ /* 0x000fe2000a7ea419 */
[----:B------:R-:W-:-:S02]  /*3fa0*/  IMAD R33, R5, 0x14, RZ ;  /* 0x0000001405217824 */ /* 0x000fc400078e02ff */
[----:B------:R-:W-:Y:S01]  /*3fb0*/  FMUL R46, R46, R19 ;  /* 0x000000132e2e7220 */ /* 0x000fe20000400000 */
[----:B------:R-:W-:Y:S01]  /*3fc0*/  IMAD R23, R5, 0xa, RZ ;  /* 0x0000000a05177824 */ /* 0x000fe200078e02ff */
[-C--:B------:R-:W-:Y:S01]  /*3fd0*/  IADD3 R16, P6, PT, R7, R2.reuse, RZ ;  /* 0x0000000207107210 */ /* 0x080fe20007fde0ff */
[C---:B------:R-:W-:Y:S01]  /*3fe0*/  IMAD R57, R5.reuse, 0x1c, RZ ;  /* 0x0000001c05397824 */ /* 0x040fe200078e02ff */
[C---:B------:R-:W-:Y:S01]  /*3ff0*/  LEA R11, R5.reuse, R5, 0x1 ;  /* 0x00000005050b7211 */ /* 0x040fe200078e08ff */
[----:B------:R-:W-:Y:S01]  /*4000*/  IMAD R19, R5, 0x12, RZ ;  /* 0x0000001205137824 */ /* 0x000fe200078e02ff */
[-C--:B------:R-:W-:Y:S01]  /*4010*/  IADD3 R18, P4, PT, R17, R2.reuse, RZ ;  /* 0x0000000211127210 */ /* 0x080fe20007f9e0ff */
[----:B------:R-:W-:Y:S01]  /*4020*/  IMAD R31, R5, 0xe, RZ ;  /* 0x0000000e051f7824 */ /* 0x000fe200078e02ff */
[-C--:B------:R-:W-:Y:S01]  /*4030*/  IADD3 R6, P2, PT, R53, R2.reuse, RZ ;  /* 0x0000000235067210 */ /* 0x080fe20007f5e0ff */
[----:B------:R-:W-:Y:S01]  /*4040*/  IMAD R51, R5, 0x16, RZ ;  /* 0x0000001605337824 */ /* 0x000fe200078e02ff */
[-C--:B------:R-:W-:Y:S01]  /*4050*/  IADD3 R10, P5, PT, R33, R2.reuse, RZ ;  /* 0x00000002210a7210 */ /* 0x080fe20007fbe0ff */
[----:B------:R-:W-:Y:S01]  /*4060*/  FFMA R0, R21, 0.69314718246459960938, R0 ;  /* 0x3f31721815007823 */ /* 0x000fe20000000000 */
[----:B------:R-:W-:Y:S01]  /*4070*/  LEA.HI.X.SX32 R17, R17, R3, 0x1, P6 ;  /* 0x0000000311117211 */ /* 0x000fe200030f0eff */
[C---:B------:R-:W-:Y:S01]  /*4080*/  IMAD R21, R5.reuse, 0xb, RZ ;  /* 0x0000000b05157824 */ /* 0x040fe200078e02ff */
[C---:B------:R-:W-:Y:S01]  /*4090*/  LEA R13, R5.reuse, R5, 0x2 ;  /* 0x00000005050d7211 */ /* 0x040fe200078e10ff */
[----:B------:R-:W-:Y:S01]  /*40a0*/  IMAD R55, R5, 0x1a, RZ ;  /* 0x0000001a05377824 */ /* 0x000fe200078e02ff */
[-C--:B------:R-:W-:Y:S01]  /*40b0*/  IADD3 R22, P6, PT, R23, R2.reuse, RZ ;  /* 0x0000000217167210 */ /* 0x080fe20007fde0ff */
[----:B------:R-:W-:Y:S01]  /*40c0*/  IMAD R59, R5, 0x1e, RZ ;  /* 0x0000001e053b7824 */ /* 0x000fe200078e02ff */
[-C--:B------:R-:W-:Y:S01]  /*40d0*/  IADD3 R12, P1, PT, R57, R2.reuse, RZ ;  /* 0x00000002390c7210 */ /* 0x080fe20007f3e0ff */
[----:B------:R-:W0:Y:S01]  /*40e0*/  LDCU UR4, c[0x0][0x3ec] ;  /* 0x00007d80ff0477ac */ /* 0x000e220008000800 */
[----:B------:R-:W-:Y:S01]  /*40f0*/  IADD3 R14, P3, PT, R19, R2, RZ ;  /* 0x00000002130e7210 */ /* 0x000fe20007f7e0ff */
[----:B------:R2:W-:Y:S01]  /*4100*/  STG.E.U16 desc[UR24][R2.64], R4 ;  /* 0x0000000402007986 */ /* 0x0005e2000c101518 */
[C---:B------:R-:W-:Y:S01]  /*4110*/  SHF.L.U32 R29, R5.reuse, 0x1, RZ ;  /* 0x00000001051d7819 */ /* 0x040fe200000006ff */
[----:B------:R-:W-:Y:S01]  /*4120*/  IMAD R25, R5, 0xd, RZ ;  /* 0x0000000d05197824 */ /* 0x000fe200078e02ff */
[----:B------:R-:W-:-:S02]  /*4130*/  LEA.HI.X.SX32 R19, R11, R3, 0x1, P4 ;  /* 0x000000030b137211 */ /* 0x000fc400020f0eff */
[-C--:B------:R-:W-:Y:S02]  /*4140*/  LEA.HI.X.SX32 R7, R7, R3.reuse, 0x1, P2 ;  /* 0x0000000307077211 */ /* 0x080fe400010f0eff */
[----:B------:R-:W-:Y:S02]  /*4150*/  LEA.HI.X.SX32 R11, R23, R3, 0x1, P5 ;  /* 0x00000003170b7211 */ /* 0x000fe400028f0eff */
[CC--:B------:R-:W-:Y:S02]  /*4160*/  LEA R27, R5.reuse, -R5.reuse, 0x3 ;  /* 0x80000005051b7211 */ /* 0x0c0fe400078e18ff */
[----:B------:R-:W-:Y:S02]  /*4170*/  LEA R15, R5, R5, 0x3 ;  /* 0x00000005050f7211 */ /* 0x000fe400078e18ff */
[-C--:B------:R-:W-:Y:S02]  /*4180*/  IADD3 R20, P2, PT, R51, R2.reuse, RZ ;  /* 0x0000000233147210 */ /* 0x080fe40007f5e0ff */
[----:B------:R-:W-:Y:S01]  /*4190*/  IADD3 R26, P5, PT, R31, R2, RZ ;  /* 0x000000021f1a7210 */ /* 0x000fe20007fbe0ff */
[----:B0-----:R-:W-:Y:S01]  /*41a0*/  UIMAD UR4, UR9, UR4, URZ ;  /* 0x00000004090472a4 */ /* 0x001fe2000f8e02ff */
[----:B------:R-:W-:-:S02]  /*41b0*/  LEA.HI.X.SX32 R23, R13, R3, 0x1, P6 ;  /* 0x000000030d177211 */ /* 0x000fc400030f0eff */
[-C--:B------:R-:W-:Y:S01]  /*41c0*/  LEA.HI.X.SX32 R13, R31, R3.reuse, 0x1, P1 ;  /* 0x000000031f0d7211 */ /* 0x080fe200008f0eff */
[----:B------:R-:W-:Y:S01]  /*41d0*/  USHF.L.U32 UR6, UR4, 0x2, URZ ;  /* 0x0000000204067899 */ /* 0x000fe200080006ff */
[----:B------:R-:W-:Y:S01]  /*41e0*/  IADD3 R30, P1, PT, R29, R2, RZ ;  /* 0x000000021d1e7210 */ /* 0x000fe20007f3e0ff */
[----:B------:R-:W-:Y:S01]  /*41f0*/  UIMAD.WIDE UR4, UR4, 0x4, URZ ;  /* 0x00000004040478a5 */ /* 0x000fe2000f8e02ff */
[----:B------:R-:W-:Y:S02]  /*4200*/  F2FP.F16.F32.PACK_AB R8, R9, R8 ;  /* 0x000000080908723e */ /* 0x000fe400000000ff */
[-C--:B------:R-:W-:Y:S02]  /*4210*/  LEA.HI.X.SX32 R27, R27, R3.reuse, 0x1, P5 ;  /* 0x000000031b1b7211 */ /* 0x080fe400028f0eff */
[-C--:B------:R-:W-:Y:S02]  /*4220*/  LEA.HI.X.SX32 R15, R15, R3.reuse, 0x1, P3 ;  /* 0x000000030f0f7211 */ /* 0x080fe400018f0eff */
[----:B------:R-:W-:-:S02]  /*4230*/  LEA.HI.X.SX32 R21, R21, R3, 0x1, P2 ;  /* 0x0000000315157211 */ /* 0x000fc400010f0eff */
[-C--:B------:R-:W-:Y:S02]  /*4240*/  IADD3 R24, P4, PT, R55, R2.reuse, RZ ;  /* 0x0000000237187210 */ /* 0x080fe40007f9e0ff */
[-C--:B------:R-:W-:Y:S02]  /*4250*/  IADD3 R28, P6, PT, R59, R2.reuse, RZ ;  /* 0x000000023b1c7210 */ /* 0x080fe40007fde0ff */
[CC--:B------:R-:W-:Y:S02]  /*4260*/  LEA R32, P5, R5.reuse, R2.reuse, 0x2 ;  /* 0x0000000205207211 */ /* 0x0c0fe400078a10ff */
[CC--:B------:R-:W-:Y:S02]  /*4270*/  LEA R34, P3, R5.reuse, R2.reuse, 0x3 ;  /* 0x0000000205227211 */ /* 0x0c0fe400078618ff */
[C---:B------:R-:W-:Y:S02]  /*4280*/  LEA R36, P2, R5.reuse, R2, 0x4 ;  /* 0x0000000205247211 */ /* 0x040fe400078420ff */
[----:B------:R-:W-:-:S02]  /*4290*/  SHF.L.U32 R35, R5, 0x2, RZ ;  /* 0x0000000205237819 */ /* 0x000fc400000006ff */
[C---:B------:R-:W-:Y:S02]  /*42a0*/  SHF.L.U32 R37, R5.reuse, 0x3, RZ ;  /* 0x0000000305257819 */ /* 0x040fe400000006ff */
[C---:B------:R-:W-:Y:S02]  /*42b0*/  LEA R49, R5.reuse, -R5, 0x4 ;  /* 0x8000000505317211 */ /* 0x040fe400078e20ff */
[-C--:B------:R-:W-:Y:S02]  /*42c0*/  LEA.HI.X.SX32 R31, R5, R3.reuse, 0x1, P1 ;  /* 0x00000003051f7211 */ /* 0x080fe400008f0eff */
[----:B--2---:R-:W-:Y:S02]  /*42d0*/  PRMT R2, R4, 0x7632, R2 ;  /* 0x0000763204027816 */ /* 0x004fe40000000002 */
[C---:B------:R-:W-:Y:S02]  /*42e0*/  PRMT R4, R8.reuse, 0x7610, R4 ;  /* 0x0000761008047816 */ /* 0x040fe40000000004 */
[----:B------:R-:W-:Y:S01]  /*42f0*/  PRMT R5, R8, 0x7632, R5 ;  /* 0x0000763208057816 */ /* 0x000fe20000000005 */
[----:B------:R0:W-:Y:S01]  /*4300*/  STG.E.U16 desc[UR24][R30.64], R2 ;  /* 0x000000021e007986 */ /* 0x0001e2000c101518 */
[----:B------:R-:W2:Y:S01]  /*4310*/  LDC.64 R8, c[0x0][0x3a0] ;  /* 0x0000e800ff087b82 */ /* 0x000ea20000000a00 */
[----:B------:R-:W-:-:S02]  /*4320*/  LEA.HI.X.SX32 R33, R29, R3, 0x1, P5 ;  /* 0x000000031d217211 */ /* 0x000fc400028f0eff */
[-C--:B------:R-:W-:Y:S02]  /*4330*/  LEA.HI.X.SX32 R25, R25, R3.reuse, 0x1, P4 ;  /* 0x0000000319197211 */ /* 0x080fe400020f0eff */
[-C--:B------:R-:W-:Y:S01]  /*4340*/  LEA.HI.X.SX32 R35, R35, R3.reuse, 0x1, P3 ;  /* 0x0000000323237211 */ /* 0x080fe200018f0eff */
[----:B------:R-:W-:Y:S01]  /*4350*/  STG.E.U16 desc[UR24][R32.64], R48 ;  /* 0x0000003020007986 */ /* 0x000fe2000c101518 */
[-C--:B------:R-:W-:Y:S02]  /*4360*/  LEA.HI.X.SX32 R37, R37, R3.reuse, 0x1, P2 ;  /* 0x0000000325257211 */ /* 0x080fe400010f0eff */
[----:B------:R-:W-:Y:S02]  /*4370*/  LEA.HI.X.SX32 R29, R49, R3, 0x1, P6 ;  /* 0x00000003311d7211 */ /* 0x000fe400030f0eff */
[----:B------:R-:W-:Y:S02]  /*4380*/  PRMT R3, R48, 0x7632, R3 ;  /* 0x0000763230037816 */ /* 0x000fe40000000003 */
[----:B------:R-:W-:-:S02]  /*4390*/  F2FP.F16.F32.PACK_AB R38, R39, R38 ;  /* 0x000000262726723e */ /* 0x000fc400000000ff */
[----:B------:R-:W-:Y:S01]  /*43a0*/  F2FP.F16.F32.PACK_AB R40, R41, R40 ;  /* 0x000000282928723e */ /* 0x000fe200000000ff */
[----:B------:R3:W-:Y:S01]  /*43b0*/  STG.E.U16 desc[UR24][R18.64], R3 ;  /* 0x0000000312007986 */ /* 0x0007e2000c101518 */
[----:B0-----:R-:W-:Y:S02]  /*43c0*/  PRMT R2, R38, 0x7632, R2 ;  /* 0x0000763226027816 */ /* 0x001fe40000000002 */
[----:B------:R-:W-:Y:S01]  /*43d0*/  F2FP.F16.F32.PACK_AB R42, R43, R42 ;  /* 0x0000002a2b2a723e */ /* 0x000fe200000000ff */
[----:B------:R0:W-:Y:S01]  /*43e0*/  STG.E.U16 desc[UR24][R34.64], R4 ;  /* 0x0000000422007986 */ /* 0x0001e2000c101518 */
[----:B------:R-:W-:Y:S02]  /*43f0*/  F2FP.F16.F32.PACK_AB R44, R47, R44 ;  /* 0x0000002c2f2c723e */ /* 0x000fe400000000ff */
[----:B------:R-:W-:Y:S01]  /*4400*/  F2FP.F16.F32.PACK_AB R45, R46, R45 ;  /* 0x0000002d2e2d723e */ /* 0x000fe200000000ff */
[----:B------:R4:W-:Y:S04]  /*4410*/  STG.E.U16 desc[UR24][R22.64], R5 ;  /* 0x0000000516007986 */ /* 0x0009e8000c101518 */
[----:B------:R-:W-:Y:S01]  /*4420*/  STG.E.U16 desc[UR24][R16.64], R38 ;  /* 0x0000002610007986 */ /* 0x000fe2000c101518 */
[----:B---3--:R-:W-:-:S02]  /*4430*/  SHF.L.U32 R3, R50, 0x2, RZ ;  /* 0x0000000232037819 */ /* 0x008fc400000006ff */
[----:B0-----:R-:W-:Y:S01]  /*4440*/  PRMT R4, R40, 0x7632, R4 ;  /* 0x0000763228047816 */ /* 0x001fe20000000004 */
[----:B------:R2:W-:Y:S01]  /*4450*/  STG.E.U16 desc[UR24][R26.64], R2 ;  /* 0x000000021a007986 */ /* 0x0005e2000c101518 */
[----:B----4-:R-:W-:-:S03]  /*4460*/  PRMT R5, R42, 0x7632, R5 ;  /* 0x000076322a057816 */ /* 0x010fc60000000005 */
[----:B------:R-:W-:Y:S04]  /*4470*/  STG.E.U16 desc[UR24][R36.64], R40 ;  /* 0x0000002824007986 */ /* 0x000fe8000c101518 */
[----:B------:R0:W-:Y:S04]  /*4480*/  STG.E.U16 desc[UR24][R14.64], R4 ;  /* 0x000000040e007986 */ /* 0x0001e8000c101518 */
[----:B------:R-:W-:Y:S01]  /*4490*/  STG.E.U16 desc[UR24][R10.64], R42 ;  /* 0x0000002a0a007986 */ /* 0x000fe2000c101518 */
[----:B--2---:R-:W-:-:S03]  /*44a0*/  IADD3 R2, P1, P2, R3, UR6, R8 ;  /* 0x0000000603027c10 */ /* 0x004fc6000fa3e008 */
[----:B------:R-:W-:Y:S01]  /*44b0*/  STG.E.U16 desc[UR24][R20.64], R5 ;  /* 0x0000000514007986 */ /* 0x000fe2000c101518 */
[----:B0-----:R-:W-:-:S03]  /*44c0*/  IMAD.HI R4, R50, 0x4, RZ ;  /* 0x0000000432047827 */ /* 0x001fc600078e02ff */
[----:B------:R0:W-:Y:S01]  /*44d0*/  STG.E.U16 desc[UR24][R6.64], R44 ;  /* 0x0000002c06007986 */ /* 0x0001e2000c101518 */
[----:B------:R-:W-:Y:S02]  /*44e0*/  PRMT R14, R45, 0x7632, R14 ;  /* 0x000076322d0e7816 */ /* 0x000fe4000000000e */
[----:B------:R-:W-:Y:S02]  /*44f0*/  IADD3.X R3, PT, PT, R4, UR5, R9, P1, P2 ;  /* 0x0000000504037c10 */ /* 0x000fe40008fe4409 */
[----:B0-----:R-:W-:-:S05]  /*4500*/  PRMT R7, R44, 0x7632, R7 ;  /* 0x000076322c077816 */ /* 0x001fca0000000007 */
[----:B------:R0:W-:Y:S04]  /*4510*/  STG.E.U16 desc[UR24][R24.64], R7 ;  /* 0x0000000718007986 */ /* 0x0001e8000c101518 */
[----:B------:R0:W-:Y:S04]  /*4520*/  STG.E.U16 desc[UR24][R12.64], R45 ;  /* 0x0000002d0c007986 */ /* 0x0001e8000c101518 */
[----:B------:R0:W-:Y:S04]  /*4530*/  STG.E.U16 desc[UR24][R28.64], R14 ;  /* 0x0000000e1c007986 */ /* 0x0001e8000c101518 */
[----:B------:R0:W-:Y:S01]  /*4540*/  STG.E desc[UR24][R2.64], R0 ;  /* 0x0000000002007986 */ /* 0x0001e2000c101918 */
[----:B-1----:R-:W-:Y:S06]  /*4550*/  BAR.SYNC.DEFER_BLOCKING 0x0 ;  /* 0x0000000000007b1d */ /* 0x002fec0000010000 */
[----:B------:R-:W-:Y:S05]  /*4560*/  @P0 BRA `(.L_x_20) ;  /* 0x0000000000a00947 */ /* 0x000fea0003800000 */
[----:B------:R-:W1:Y:S01]  /*4570*/  S2UR UR5, SR_CgaCtaId ;  /* 0x00000000000579c3 */ /* 0x000e620000008800 */
[----:B------:R-:W-:Y:S01]  /*4580*/  NOP ;  /* 0x0000000000007918 */ /* 0x000fe20000000000 */
[----:B------:R-:W-:Y:S01]  /*4590*/  UMOV UR4, 0x50 ;  /* 0x0000005000047882 */ /* 0x000fe20000000000 */
[----:B0-----:R-:W-:Y:S01]  /*45a0*/  MOV R0, UR12 ;  /* 0x0000000c00007c02 */ /* 0x001fe20008000f00 */
[----:B------:R-:W-:Y:S01]  /*45b0*/  HFMA2 R7, -RZ, RZ, 0, 5.9604644775390625e-08 ;  /* 0x00000001ff077431 */ /* 0x000fe200000001ff */
[----:B------:R-:W-:Y:S02]  /*45c0*/  MOV R3, 0x3 ;  /* 0x0000000300037802 */ /* 0x000fe40000000f00 */
[----:B------:R-:W-:-:S04]  /*45d0*/  LOP3.LUT R0, R0, 0xffff, RZ, 0xc0, !PT ;  /* 0x0000ffff00007812 */ /* 0x000fc800078ec0ff */
[----:B------:R-:W-:-:S04]  /*45e0*/  SHF.R.U32.HI R0, RZ, 0x5, R0 ;  /* 0x00000005ff007819 */ /* 0x000fc80000011600 */
[----:B------:R-:W-:Y:S02]  /*45f0*/  IADD3 R2, PT, PT, R0, 0x10, RZ ;  /* 0x0000001000027810 */ /* 0x000fe40007ffe0ff */
[----:B------:R-:W-:Y:S01]  /*4600*/  SHF.L.U32 R0, R3, R0, RZ ;  /* 0x0000000003007219 */ /* 0x000fe200000006ff */
[----:B-1----:R-:W-:Y:S01]  /*4610*/  ULEA UR6, UR5, UR4, 0x18 ;  /* 0x0000000405067291 */ /* 0x002fe2000f8ec0ff */
[----:B------:R-:W-:-:S04]  /*4620*/  SHF.L.U32 R3, R7, R2, RZ ;  /* 0x0000000207037219 */ /* 0x000fc800000006ff */
[----:B------:R-:W-:-:S04]  /*4630*/  LOP3.LUT R0, R3, R0, RZ, 0xfc, !PT ;  /* 0x0000000003007212 */ /* 0x000fc800078efcff */
[----:B------:R-:W0:Y:S01]  /*4640*/  LDS R5, [UR6] ;  /* 0x00000006ff057984 */ /* 0x000e220008000800 */
[C---:B------:R-:W-:Y:S02]  /*4650*/  LOP3.LUT R2, R0.reuse, 0xffff, RZ, 0xc0, !PT ;  /* 0x0000ffff00027812 */ /* 0x040fe400078ec0ff */
[----:B0-----:R-:W-:-:S04]  /*4660*/  LOP3.LUT R3, R0, 0xffff, R5, 0x80, !PT ;  /* 0x0000ffff00037812 */ /* 0x001fc800078e8005 */
[----:B------:R-:W-:-:S13]  /*4670*/  ISETP.NE.AND P0, PT, R3, R2, PT ;  /* 0x000000020300720c */ /* 0x000fda0003f05270 */
[----:B------:R-:W-:Y:S05]  /*4680*/  @P0 BRA `(.L_x_21) ;  /* 0x0000000000500947 */ /* 0x000fea0003800000 */
[----:B------:R-:W-:Y:S02]  /*4690*/  SHF.R.U32.HI R5, RZ, 0x10, R5 ;  /* 0x00000010ff057819 */ /* 0x000fe40000011605 */
[----:B------:R-:W-:-:S04]  /*46a0*/  SHF.R.U32.HI R2, RZ, 0x10, R0 ;  /* 0x00000010ff027819 */ /* 0x000fc80000011600 */
[----:B------:R-:W-:-:S04]  /*46b0*/  LOP3.LUT R5, R5, R2, RZ, 0xc0, !PT ;  /* 0x0000000205057212 */ /* 0x000fc800078ec0ff */
[----:B------:R-:W-:-:S13]  /*46c0*/  ISETP.NE.AND P0, PT, R5, R2, PT ;  /* 0x000000020500720c */ /* 0x000fda0003f05270 */
[----:B------:R-:W-:Y:S05]  /*46d0*/  @P0 BRA `(.L_x_22) ;  /* 0x0000000000300947 */ /* 0x000fea0003800000 */
[----:B------:R-:W-:Y:S01]  /*46e0*/  R2UR UR4, R0 ;  /* 0x00000000000472ca */ /* 0x000fe200000e0000 */
[----:B------:R-:W-:Y:S01]  /*46f0*/  VOTEU.ANY UR5, UPT, PT ;  /* 0x0000000000057886 */ /* 0x000fe200038e0100 */
[----:B------:R-:W0:Y:S01]  /*4700*/  S2R R0, SR_LANEID ;  /* 0x0000000000007919 */ /* 0x000e220000000000 */
[----:B------:R-:W-:-:S10]  /*4710*/  UFLO.U32 UR5, UR5 ;  /* 0x00000005000572bd */ /* 0x000fd400080e0000 */
[----:B------:R-:W-:-:S06]  /*4720*/  ULOP3.LUT UR4, URZ, UR4, URZ, 0x33, !UPT ;  /* 0x00000004ff047292 */ /* 0x000fcc000f8e33ff */
[----:B------:R-:W-:-:S04]  /*4730*/  MOV R2, UR4 ;  /* 0x0000000400027c02 */ /* 0x000fc80008000f00 */
[----:B------:R-:W1:Y:S02]  /*4740*/  REDUX UR7, R2 ;  /* 0x00000000020773c4 */ /* 0x000e640000000000 */
[----:B------:R2:W-:Y:S01]  /*4750*/  UTCATOMSWS.AND URZ, UR4 ;  /* 0x0000000400ff79e3 */ /* 0x0005e20008000000 */
[----:B0-----:R-:W-:Y:S02]  /*4760*/  ISETP.EQ.U32.AND P0, PT, R0, UR5, PT ;  /* 0x0000000500007c0c */ /* 0x001fe4000bf02070 */
[----:B-1----:R-:W-:-:S11]  /*4770*/  MOV R0, UR7 ;  /* 0x0000000700007c02 */ /* 0x002fd60008000f00 */
[----:B------:R2:W-:Y:S01]  /*4780*/  @P0 ATOMS.AND RZ, [UR6], R0 ;  /* 0x00000000ffff098c */ /* 0x0005e2000a800006 */
[----:B------:R-:W-:Y:S05]  /*4790*/  BRA `(.L_x_20) ;  /* 0x0000000000147947 */ /* 0x000fea0003800000 */
.L_x_22:
[----:B------:R-:W-:-:S07]  /*47a0*/  MOV R2, 0x47c0 ;  /* 0x000047c000027802 */ /* 0x000fce0000000f00 */
[----:B------:R-:W-:Y:S05]  /*47b0*/  CALL.REL.NOINC `($__internal_0_$__cuda_sm10x_tcgen05_guardrail_trap_col_being_dealloced_not_returned_by_alloc) ;  /* 0x0000000000447944 */ /* 0x000fea0003c00000 */
[----:B------:R-:W-:Y:S05]  /*47c0*/  BRA `(.L_x_20) ;  /* 0x0000000000087947 */ /* 0x000fea0003800000 */
.L_x_21:
[----:B------:R-:W-:-:S07]  /*47d0*/  MOV R2, 0x47f0 ;  /* 0x000047f000027802 */ /* 0x000fce0000000f00 */
[----:B------:R-:W-:Y:S05]  /*47e0*/  CALL.REL.NOINC `($__internal_2_$__cuda_sm10x_tcgen05_guardrail_trap_unallocated_columns_being_dealloced) ;  /* 0x0000000000507944 */ /* 0x000fea0003c00000 */
.L_x_20:
[----:B------:R-:W-:Y:S01]  /*47f0*/  NOP ;  /* 0x0000000000007918 */ /* 0x000fe20000000000 */
[----:B--2---:R-:W-:Y:S05]  /*4800*/  EXIT ;  /* 0x000000000000794d */ /* 0x004fea0003800000 */
.L_x_8:
[----:B------:R-:W1:Y:S02]  /*4810*/  SYNCS.PHASECHK.TRANS64.TRYWAIT P4, [UR13+0x1400], RZ ;  /* 0x001400ffff0075a7 */ /* 0x000e64000808110d */
[----:B-1----:R-:W-:Y:S05]  /*4820*/  @!P4 BRA `(.L_x_8) ;  /* 0xfffffffc00f8c947 */ /* 0x002fea000383ffff */
[----:B------:R-:W-:Y:S05]  /*4830*/  BRA `(.L_x_7) ;  /* 0xffffffc8003c7947 */ /* 0x000fea000383ffff */
.L_x_14:
[----:B------:R-:W2:Y:S02]  /*4840*/  SYNCS.PHASECHK.TRANS64.TRYWAIT P2, [UR13+0x1c10], RZ ;  /* 0x001c10ffff0075a7 */ /* 0x000ea4000804110d */
[----:B--2---:R-:W-:Y:S05]  /*4850*/  @!P2 BRA `(.L_x_14) ;  /* 0xfffffffc00f8a947 */ /* 0x004fea000383ffff */
[----:B------:R-:W-:Y:S05]  /*4860*/  BRA `(.L_x_23) ;  /* 0xffffffdc00c47947 */ /* 0x000fea000383ffff */
.L_x_15:
[----:B------:R-:W0:Y:S02]  /*4870*/  SYNCS.PHASECHK.TRANS64.TRYWAIT P2, [UR15], R4 ;  /* 0x00000004ff0075a7 */ /* 0x000e24000804110f */
[----:B0-----:R-:W-:Y:S05]  /*4880*/  @!P2 BRA `(.L_x_15) ;  /* 0xfffffffc00f8a947 */ /* 0x001fea000383ffff */
[----:B------:R-:W-:Y:S05]  /*4890*/  BRA `(.L_x_24) ;  /* 0xffffffe400007947 */ /* 0x000fea000383ffff */
.L_x_19:
[----:B------:R-:W0:Y:S02]  /*48a0*/  SYNCS.PHASECHK.TRANS64.TRYWAIT P4, [UR15], R2 ;  /* 0x00000002ff0075a7 */ /* 0x000e24000808110f */
[----:B0-----:R-:W-:Y:S05]  /*48b0*/  @!P4 BRA `(.L_x_19) ;  /* 0xfffffffc00f8c947 */ /* 0x001fea000383ffff */
[----:B------:R-:W-:Y:S05]  /*48c0*/  BRA `(.L_x_18) ;  /* 0xfffffff000487947 */ /* 0x000fea000383ffff */
        .weak           $__internal_0_$__cuda_sm10x_tcgen05_guardrail_trap_col_being_dealloced_not_returned_by_alloc
        .type           $__internal_0_$__cuda_sm10x_tcgen05_guardrail_trap_col_being_dealloced_not_returned_by_alloc,@function
        .size           $__internal_0_$__cuda_sm10x_tcgen05_guardrail_trap_col_being_dealloced_not_returned_by_alloc,($__internal_1_$__cuda_sm10x_tcgen05_guardrail_trap_phase_invalid_during_alloc - $__internal_0_$__cuda_sm10x_tcgen05_guardrail_trap_col_being_dealloced_not_returned_by_alloc)
$__internal_0_$__cuda_sm10x_tcgen05_guardrail_trap_col_being_dealloced_not_returned_by_alloc:
[----:B------:R-:W-:Y:S05]  /*48d0*/  BPT.TRAP 0x1 ;  /* 0x000000040000795c */ /* 0x000fea0000300000 */
[----:B------:R-:W-:-:S04]  /*48e0*/  MOV R3, 0x0 ;  /* 0x0000000000037802 */ /* 0x000fc80000000f00 */
[----:B------:R-:W-:Y:S05]  /*48f0*/  RET.REL.NODEC R2 `(attn_fwd) ;  /* 0xffffffb402c07950 */ /* 0x000fea0003c3ffff */
        .weak           $__internal_1_$__cuda_sm10x_tcgen05_guardrail_trap_phase_invalid_during_alloc
        .type           $__internal_1_$__cuda_sm10x_tcgen05_guardrail_trap_phase_invalid_during_alloc,@function
        .size           $__internal_1_$__cuda_sm10x_tcgen05_guardrail_trap_phase_invalid_during_alloc,($__internal_2_$__cuda_sm10x_tcgen05_guardrail_trap_unallocated_columns_being_dealloced - $__internal_1_$__cuda_sm10x_tcgen05_guardrail_trap_phase_invalid_during_alloc)
$__internal_1_$__cuda_sm10x_tcgen05_guardrail_trap_phase_invalid_during_alloc:
[----:B------:R-:W-:Y:S05]  /*4900*/  BPT.TRAP 0x1 ;  /* 0x000000040000795c */ /* 0x000fea0000300000 */
[----:B------:R-:W-:-:S04]  /*4910*/  HFMA2 R3, -RZ, RZ, 0, 0 ;  /* 0x00000000ff037431 */ /* 0x000fc800000001ff */
[----:B------:R-:W-:Y:S05]  /*4920*/  RET.REL.NODEC R2 `(attn_fwd) ;  /* 0xffffffb402b47950 */ /* 0x000fea0003c3ffff */
        .weak           $__internal_2_$__cuda_sm10x_tcgen05_guardrail_trap_unallocated_columns_being_dealloced
        .type           $__internal_2_$__cuda_sm10x_tcgen05_guardrail_trap_unallocated_columns_being_dealloced,@function
        .size           $__internal_2_$__cuda_sm10x_tcgen05_guardrail_trap_unallocated_columns_being_dealloced,(.L_x_28 - $__internal_2_$__cuda_sm10x_tcgen05_guardrail_trap_unallocated_columns_being_dealloced)
$__internal_2_$__cuda_sm10x_tcgen05_guardrail_trap_unallocated_columns_being_dealloced:
[----:B------:R-:W-:Y:S05]  /*4930*/  BPT.TRAP 0x1 ;  /* 0x000000040000795c */ /* 0x000fea0000300000 */
[----:B------:R-:W-:-:S04]  /*4940*/  MOV R3, 0x0 ;  /* 0x0000000000037802 */ /* 0x000fc80000000f00 */
[----:B------:R-:W-:Y:S05]  /*4950*/  RET.REL.NODEC R2 `(attn_fwd) ;  /* 0xffffffb402a87950 */ /* 0x000fea0003c3ffff */
.L_x_25:
[----:B------:R-:W-:-:S00]  /*4960*/  BRA `(.L_x_25) ;  /* 0xfffffffc00fc7947 */ /* 0x000fc0000383ffff */
[----:B------:R-:W-:-:S00]  /*4970*/  NOP ;  /* 0x0000000000007918 */ /* 0x000fc00000000000 */
        /* <DEDUP_REMOVED lines=8> */
.L_x_28:


//--------------------- .nv.global.init           --------------------------
	.section	.nv.global.init,"aw",@progbits
.nv.global.init:
	.type		_$_str,@object
	.size		_$_str,(.L_3 - _$_str)
_$_str:
        /*0000*/ 	.byte	0x5f, 0x5f, 0x43, 0x55, 0x44, 0x41, 0x5f, 0x46, 0x54, 0x5a, 0x00
.L_3:


//--------------------- .nv.shared.attn_fwd       --------------------------
	.section	.nv.shared.attn_fwd,"aw",@nobits
	.sectionflags	@""
	.align	16
	.zero		1024


//--------------------- .nv.shared.reserved.0     --------------------------
	.section	.nv.shared.reserved.0,"aw",@nobits
	.align	8
	.weak		__nv_reservedSMEM_offset_0_alias
	.size		__nv_reservedSMEM_offset_0_alias, 0, 64
	.other		__nv_reservedSMEM_offset_0_alias,@"STO_CUDA_RESERVED_SHARED STV_DEFAULT"
__nv_reservedSMEM_offset_0_alias:
	.zero		0
.nv.shared.reserved.0:
	.zero		64
	.weak		__nv_reservedSMEM_allocation_phase
	.type		__nv_reservedSMEM_allocation_phase,@object
	.size		__nv_reservedSMEM_allocation_phase,(.L_0 - __nv_reservedSMEM_allocation_phase)
__nv_reservedSMEM_allocation_phase:
	.zero		1
.L_0:
	.zero		7
	.weak		__nv_reservedSMEM_devtool_atexit_pc
	.type		__nv_reservedSMEM_devtool_atexit_pc,@object
	.size		__nv_reservedSMEM_devtool_atexit_pc,(__nv_reservedSMEM_allocation_mask - __nv_reservedSMEM_devtool_atexit_pc)
__nv_reservedSMEM_devtool_atexit_pc:
	.zero		8
	.weak		__nv_reservedSMEM_allocation_mask
	.type		__nv_reservedSMEM_allocation_mask,@object
	.size		__nv_reservedSMEM_allocation_mask,(.L_2 - __nv_reservedSMEM_allocation_mask)
__nv_reservedSMEM_allocation_mask:
	.zero		4
.L_2:


//--------------------- .nv.constant0.attn_fwd    --------------------------
	.section	.nv.constant0.attn_fwd,"a",@progbits
	.sectionflags	@""
	.align	4
.nv.constant0.attn_fwd:
	.zero		1032


//--------------------- SYMBOLS --------------------------

	.type		.nv.reservedSmem.offset0,@object
	.size		.nv.reservedSmem.offset0,0x4
	.type		.nv.reservedSmem.cap,@object
	.size		.nv.reservedSmem.cap,0x4
